//
// Generated by NVIDIA NVVM Compiler
//
// Compiler Build ID: CL-36424714
// Cuda compilation tools, release 13.0, V13.0.88
// Based on NVVM 20.0.0
//

.version 9.0
.target sm_100
.address_size 64

	// .globl	_Z11matmulNaivePKfS0_Pfiii
// _ZZ10matmulSmemILi16EEvPKfS1_PfiiiE4Asub has been demoted
// _ZZ10matmulSmemILi16EEvPKfS1_PfiiiE4Bsub has been demoted
// _ZZ10matmulSmemILi32EEvPKfS1_PfiiiE4Asub has been demoted
// _ZZ10matmulSmemILi32EEvPKfS1_PfiiiE4Bsub has been demoted

.visible .entry _Z11matmulNaivePKfS0_Pfiii(
	.param .u64 .ptr .align 1 _Z11matmulNaivePKfS0_Pfiii_param_0,
	.param .u64 .ptr .align 1 _Z11matmulNaivePKfS0_Pfiii_param_1,
	.param .u64 .ptr .align 1 _Z11matmulNaivePKfS0_Pfiii_param_2,
	.param .u32 _Z11matmulNaivePKfS0_Pfiii_param_3,
	.param .u32 _Z11matmulNaivePKfS0_Pfiii_param_4,
	.param .u32 _Z11matmulNaivePKfS0_Pfiii_param_5
)
{
	.reg .pred 	%p<13>;
	.reg .b32 	%r<92>;
	.reg .b32 	%f<68>;
	.reg .b64 	%rd<69>;

	ld.param.u64 	%rd4, [_Z11matmulNaivePKfS0_Pfiii_param_0];
	ld.param.u64 	%rd5, [_Z11matmulNaivePKfS0_Pfiii_param_1];
	ld.param.u64 	%rd3, [_Z11matmulNaivePKfS0_Pfiii_param_2];
	ld.param.u32 	%r46, [_Z11matmulNaivePKfS0_Pfiii_param_3];
	ld.param.u32 	%r44, [_Z11matmulNaivePKfS0_Pfiii_param_4];
	ld.param.u32 	%r45, [_Z11matmulNaivePKfS0_Pfiii_param_5];
	cvta.to.global.u64 	%rd1, %rd5;
	cvta.to.global.u64 	%rd2, %rd4;
	mov.u32 	%r47, %ntid.y;
	mov.u32 	%r48, %ctaid.y;
	mov.u32 	%r49, %tid.y;
	mad.lo.s32 	%r1, %r47, %r48, %r49;
	mov.u32 	%r50, %ntid.x;
	mov.u32 	%r51, %ctaid.x;
	mul.lo.s32 	%r2, %r50, %r51;
	mov.u32 	%r3, %tid.x;
	add.s32 	%r4, %r2, %r3;
	setp.ge.u32 	%p1, %r1, %r46;
	setp.ge.u32 	%p2, %r4, %r45;
	or.pred  	%p3, %p1, %p2;
	@%p3 bra 	$L__BB0_14;
	setp.lt.s32 	%p4, %r44, 1;
	mov.f32 	%f67, 0f00000000;
	@%p4 bra 	$L__BB0_13;
	mul.lo.s32 	%r5, %r44, %r1;
	and.b32  	%r6, %r44, 7;
	setp.lt.u32 	%p5, %r44, 8;
	mov.f32 	%f67, 0f00000000;
	mov.b32 	%r90, 0;
	@%p5 bra 	$L__BB0_5;
	and.b32  	%r90, %r44, 2147483640;
	neg.s32 	%r88, %r90;
	add.s32 	%r53, %r3, %r45;
	add.s32 	%r87, %r53, %r2;
	shl.b32 	%r10, %r45, 3;
	shl.b32 	%r54, %r45, 1;
	add.s32 	%r86, %r4, %r54;
	mad.lo.s32 	%r85, %r45, 3, %r4;
	shl.b32 	%r55, %r45, 2;
	add.s32 	%r84, %r4, %r55;
	mad.lo.s32 	%r83, %r45, 5, %r4;
	mad.lo.s32 	%r82, %r45, 6, %r4;
	mad.lo.s32 	%r81, %r45, 7, %r4;
	add.s32 	%r79, %r5, 3;
	mov.f32 	%f67, 0f00000000;
	mov.u32 	%r80, %r4;
$L__BB0_4:
	.pragma "nounroll";
	add.s32 	%r56, %r79, -3;
	mul.wide.u32 	%rd6, %r56, 4;
	add.s64 	%rd7, %rd2, %rd6;
	ld.global.f32 	%f17, [%rd7];
	mul.wide.u32 	%rd8, %r80, 4;
	add.s64 	%rd9, %rd1, %rd8;
	ld.global.f32 	%f18, [%rd9];
	fma.rn.f32 	%f19, %f17, %f18, %f67;
	add.s32 	%r57, %r79, -2;
	mul.wide.u32 	%rd10, %r57, 4;
	add.s64 	%rd11, %rd2, %rd10;
	ld.global.f32 	%f20, [%rd11];
	mul.wide.u32 	%rd12, %r87, 4;
	add.s64 	%rd13, %rd1, %rd12;
	ld.global.f32 	%f21, [%rd13];
	fma.rn.f32 	%f22, %f20, %f21, %f19;
	add.s32 	%r58, %r79, -1;
	mul.wide.u32 	%rd14, %r58, 4;
	add.s64 	%rd15, %rd2, %rd14;
	ld.global.f32 	%f23, [%rd15];
	mul.wide.u32 	%rd16, %r86, 4;
	add.s64 	%rd17, %rd1, %rd16;
	ld.global.f32 	%f24, [%rd17];
	fma.rn.f32 	%f25, %f23, %f24, %f22;
	add.s32 	%r59, %r79, 4;
	mul.wide.u32 	%rd18, %r79, 4;
	add.s64 	%rd19, %rd2, %rd18;
	ld.global.f32 	%f26, [%rd19];
	mul.wide.u32 	%rd20, %r85, 4;
	add.s64 	%rd21, %rd1, %rd20;
	ld.global.f32 	%f27, [%rd21];
	fma.rn.f32 	%f28, %f26, %f27, %f25;
	add.s32 	%r60, %r79, 1;
	mul.wide.u32 	%rd22, %r60, 4;
	add.s64 	%rd23, %rd2, %rd22;
	ld.global.f32 	%f29, [%rd23];
	mul.wide.u32 	%rd24, %r84, 4;
	add.s64 	%rd25, %rd1, %rd24;
	ld.global.f32 	%f30, [%rd25];
	fma.rn.f32 	%f31, %f29, %f30, %f28;
	add.s32 	%r61, %r79, 2;
	mul.wide.u32 	%rd26, %r61, 4;
	add.s64 	%rd27, %rd2, %rd26;
	ld.global.f32 	%f32, [%rd27];
	mul.wide.u32 	%rd28, %r83, 4;
	add.s64 	%rd29, %rd1, %rd28;
	ld.global.f32 	%f33, [%rd29];
	fma.rn.f32 	%f34, %f32, %f33, %f31;
	add.s32 	%r62, %r79, 3;
	mul.wide.u32 	%rd30, %r62, 4;
	add.s64 	%rd31, %rd2, %rd30;
	ld.global.f32 	%f35, [%rd31];
	mul.wide.u32 	%rd32, %r82, 4;
	add.s64 	%rd33, %rd1, %rd32;
	ld.global.f32 	%f36, [%rd33];
	fma.rn.f32 	%f37, %f35, %f36, %f34;
	mul.wide.u32 	%rd34, %r59, 4;
	add.s64 	%rd35, %rd2, %rd34;
	ld.global.f32 	%f38, [%rd35];
	mul.wide.u32 	%rd36, %r81, 4;
	add.s64 	%rd37, %rd1, %rd36;
	ld.global.f32 	%f39, [%rd37];
	fma.rn.f32 	%f67, %f38, %f39, %f37;
	add.s32 	%r88, %r88, 8;
	add.s32 	%r87, %r87, %r10;
	add.s32 	%r86, %r86, %r10;
	add.s32 	%r85, %r85, %r10;
	add.s32 	%r84, %r84, %r10;
	add.s32 	%r83, %r83, %r10;
	add.s32 	%r82, %r82, %r10;
	add.s32 	%r81, %r81, %r10;
	add.s32 	%r80, %r80, %r10;
	add.s32 	%r79, %r79, 8;
	setp.ne.s32 	%p6, %r88, 0;
	@%p6 bra 	$L__BB0_4;
$L__BB0_5:
	setp.eq.s32 	%p7, %r6, 0;
	@%p7 bra 	$L__BB0_13;
	and.b32  	%r39, %r44, 3;
	setp.lt.u32 	%p8, %r6, 4;
	@%p8 bra 	$L__BB0_8;
	add.s32 	%r63, %r90, %r5;
	mul.wide.u32 	%rd38, %r63, 4;
	add.s64 	%rd39, %rd2, %rd38;
	ld.global.f32 	%f41, [%rd39];
	mad.lo.s32 	%r64, %r90, %r45, %r4;
	mul.wide.u32 	%rd40, %r64, 4;
	add.s64 	%rd41, %rd1, %rd40;
	ld.global.f32 	%f42, [%rd41];
	fma.rn.f32 	%f43, %f41, %f42, %f67;
	add.s32 	%r65, %r63, 1;
	mul.wide.u32 	%rd42, %r65, 4;
	add.s64 	%rd43, %rd2, %rd42;
	ld.global.f32 	%f44, [%rd43];
	add.s32 	%r66, %r64, %r45;
	mul.wide.u32 	%rd44, %r66, 4;
	add.s64 	%rd45, %rd1, %rd44;
	ld.global.f32 	%f45, [%rd45];
	fma.rn.f32 	%f46, %f44, %f45, %f43;
	add.s32 	%r67, %r63, 2;
	mul.wide.u32 	%rd46, %r67, 4;
	add.s64 	%rd47, %rd2, %rd46;
	ld.global.f32 	%f47, [%rd47];
	add.s32 	%r68, %r66, %r45;
	mul.wide.u32 	%rd48, %r68, 4;
	add.s64 	%rd49, %rd1, %rd48;
	ld.global.f32 	%f48, [%rd49];
	fma.rn.f32 	%f49, %f47, %f48, %f46;
	add.s32 	%r69, %r63, 3;
	mul.wide.u32 	%rd50, %r69, 4;
	add.s64 	%rd51, %rd2, %rd50;
	ld.global.f32 	%f50, [%rd51];
	add.s32 	%r70, %r68, %r45;
	mul.wide.u32 	%rd52, %r70, 4;
	add.s64 	%rd53, %rd1, %rd52;
	ld.global.f32 	%f51, [%rd53];
	fma.rn.f32 	%f67, %f50, %f51, %f49;
	add.s32 	%r90, %r90, 4;
$L__BB0_8:
	setp.eq.s32 	%p9, %r39, 0;
	@%p9 bra 	$L__BB0_13;
	setp.eq.s32 	%p10, %r39, 1;
	@%p10 bra 	$L__BB0_11;
	add.s32 	%r71, %r90, %r5;
	mul.wide.u32 	%rd54, %r71, 4;
	add.s64 	%rd55, %rd2, %rd54;
	ld.global.f32 	%f53, [%rd55];
	mad.lo.s32 	%r72, %r90, %r45, %r4;
	mul.wide.u32 	%rd56, %r72, 4;
	add.s64 	%rd57, %rd1, %rd56;
	ld.global.f32 	%f54, [%rd57];
	fma.rn.f32 	%f55, %f53, %f54, %f67;
	add.s32 	%r73, %r71, 1;
	mul.wide.u32 	%rd58, %r73, 4;
	add.s64 	%rd59, %rd2, %rd58;
	ld.global.f32 	%f56, [%rd59];
	add.s32 	%r74, %r72, %r45;
	mul.wide.u32 	%rd60, %r74, 4;
	add.s64 	%rd61, %rd1, %rd60;
	ld.global.f32 	%f57, [%rd61];
	fma.rn.f32 	%f67, %f56, %f57, %f55;
	add.s32 	%r90, %r90, 2;
$L__BB0_11:
	and.b32  	%r75, %r44, 1;
	setp.eq.b32 	%p11, %r75, 1;
	not.pred 	%p12, %p11;
	@%p12 bra 	$L__BB0_13;
	add.s32 	%r76, %r90, %r5;
	mul.wide.u32 	%rd62, %r76, 4;
	add.s64 	%rd63, %rd2, %rd62;
	ld.global.f32 	%f58, [%rd63];
	mad.lo.s32 	%r77, %r90, %r45, %r4;
	mul.wide.u32 	%rd64, %r77, 4;
	add.s64 	%rd65, %rd1, %rd64;
	ld.global.f32 	%f59, [%rd65];
	fma.rn.f32 	%f67, %f58, %f59, %f67;
$L__BB0_13:
	mad.lo.s32 	%r78, %r45, %r1, %r4;
	cvta.to.global.u64 	%rd66, %rd3;
	mul.wide.u32 	%rd67, %r78, 4;
	add.s64 	%rd68, %rd66, %rd67;
	st.global.f32 	[%rd68], %f67;
$L__BB0_14:
	ret;

}
	// .globl	_Z10matmulSmemILi16EEvPKfS1_Pfiii
.visible .entry _Z10matmulSmemILi16EEvPKfS1_Pfiii(
	.param .u64 .ptr .align 1 _Z10matmulSmemILi16EEvPKfS1_Pfiii_param_0,
	.param .u64 .ptr .align 1 _Z10matmulSmemILi16EEvPKfS1_Pfiii_param_1,
	.param .u64 .ptr .align 1 _Z10matmulSmemILi16EEvPKfS1_Pfiii_param_2,
	.param .u32 _Z10matmulSmemILi16EEvPKfS1_Pfiii_param_3,
	.param .u32 _Z10matmulSmemILi16EEvPKfS1_Pfiii_param_4,
	.param .u32 _Z10matmulSmemILi16EEvPKfS1_Pfiii_param_5
)
{
	.reg .pred 	%p<27>;
	.reg .b32 	%r<69>;
	.reg .b32 	%f<181>;
	.reg .b64 	%rd<21>;
	// demoted variable
	.shared .align 4 .b8 _ZZ10matmulSmemILi16EEvPKfS1_PfiiiE4Asub[1024];
	// demoted variable
	.shared .align 4 .b8 _ZZ10matmulSmemILi16EEvPKfS1_PfiiiE4Bsub[1024];
	ld.param.u64 	%rd4, [_Z10matmulSmemILi16EEvPKfS1_Pfiii_param_0];
	ld.param.u64 	%rd5, [_Z10matmulSmemILi16EEvPKfS1_Pfiii_param_1];
	ld.param.u64 	%rd3, [_Z10matmulSmemILi16EEvPKfS1_Pfiii_param_2];
	ld.param.u32 	%r33, [_Z10matmulSmemILi16EEvPKfS1_Pfiii_param_3];
	ld.param.u32 	%r34, [_Z10matmulSmemILi16EEvPKfS1_Pfiii_param_4];
	ld.param.u32 	%r35, [_Z10matmulSmemILi16EEvPKfS1_Pfiii_param_5];
	cvta.to.global.u64 	%rd1, %rd5;
	cvta.to.global.u64 	%rd2, %rd4;
	mov.u32 	%r36, %ctaid.y;
	shl.b32 	%r37, %r36, 4;
	mov.u32 	%r1, %tid.y;
	add.s32 	%r2, %r37, %r1;
	mov.u32 	%r38, %ctaid.x;
	shl.b32 	%r3, %r38, 4;
	mov.u32 	%r4, %tid.x;
	add.s32 	%r5, %r3, %r4;
	add.s32 	%r39, %r34, 30;
	setp.lt.u32 	%p1, %r39, 31;
	mov.f32 	%f180, 0f00000000;
	@%p1 bra 	$L__BB1_19;
	add.s32 	%r41, %r34, 15;
	shr.s32 	%r42, %r41, 31;
	shr.u32 	%r43, %r42, 28;
	add.s32 	%r44, %r41, %r43;
	shr.s32 	%r45, %r44, 4;
	mul.lo.s32 	%r6, %r34, %r2;
	shl.b32 	%r46, %r1, 6;
	mov.u32 	%r47, _ZZ10matmulSmemILi16EEvPKfS1_PfiiiE4Asub;
	add.s32 	%r7, %r47, %r46;
	shl.b32 	%r48, %r4, 2;
	add.s32 	%r8, %r7, %r48;
	mov.u32 	%r49, _ZZ10matmulSmemILi16EEvPKfS1_PfiiiE4Bsub;
	add.s32 	%r10, %r49, %r48;
	add.s32 	%r9, %r10, %r46;
	max.u32 	%r11, %r45, 1;
	setp.lt.u32 	%p2, %r45, 2;
	mov.f32 	%f180, 0f00000000;
	mov.b32 	%r68, 0;
	@%p2 bra 	$L__BB1_13;
	and.b32  	%r50, %r11, -2;
	neg.s32 	%r67, %r50;
	add.s32 	%r51, %r1, 16;
	mad.lo.s32 	%r52, %r35, %r51, %r4;
	add.s32 	%r66, %r52, %r3;
	shl.b32 	%r14, %r35, 5;
	mad.lo.s32 	%r53, %r1, %r35, %r4;
	add.s32 	%r64, %r53, %r3;
	add.s32 	%r62, %r4, %r6;
	mov.f32 	%f180, 0f00000000;
	mov.u32 	%r63, %r4;
	mov.u32 	%r65, %r1;
$L__BB1_3:
	setp.ge.u32 	%p3, %r2, %r33;
	setp.ge.u32 	%p4, %r63, %r34;
	mov.f32 	%f172, 0f00000000;
	or.pred  	%p5, %p3, %p4;
	@%p5 bra 	$L__BB1_5;
	mul.wide.u32 	%rd6, %r62, 4;
	add.s64 	%rd7, %rd2, %rd6;
	ld.global.f32 	%f172, [%rd7];
$L__BB1_5:
	setp.ge.u32 	%p6, %r5, %r35;
	st.shared.f32 	[%r8], %f172;
	setp.ge.u32 	%p7, %r65, %r34;
	mov.f32 	%f173, 0f00000000;
	or.pred  	%p8, %p6, %p7;
	@%p8 bra 	$L__BB1_7;
	mul.wide.u32 	%rd8, %r64, 4;
	add.s64 	%rd9, %rd1, %rd8;
	ld.global.f32 	%f173, [%rd9];
$L__BB1_7:
	st.shared.f32 	[%r9], %f173;
	barrier.sync 	0;
	ld.shared.f32 	%f27, [%r7];
	ld.shared.f32 	%f28, [%r10];
	fma.rn.f32 	%f29, %f27, %f28, %f180;
	ld.shared.f32 	%f30, [%r7+4];
	ld.shared.f32 	%f31, [%r10+64];
	fma.rn.f32 	%f32, %f30, %f31, %f29;
	ld.shared.f32 	%f33, [%r7+8];
	ld.shared.f32 	%f34, [%r10+128];
	fma.rn.f32 	%f35, %f33, %f34, %f32;
	ld.shared.f32 	%f36, [%r7+12];
	ld.shared.f32 	%f37, [%r10+192];
	fma.rn.f32 	%f38, %f36, %f37, %f35;
	ld.shared.f32 	%f39, [%r7+16];
	ld.shared.f32 	%f40, [%r10+256];
	fma.rn.f32 	%f41, %f39, %f40, %f38;
	ld.shared.f32 	%f42, [%r7+20];
	ld.shared.f32 	%f43, [%r10+320];
	fma.rn.f32 	%f44, %f42, %f43, %f41;
	ld.shared.f32 	%f45, [%r7+24];
	ld.shared.f32 	%f46, [%r10+384];
	fma.rn.f32 	%f47, %f45, %f46, %f44;
	ld.shared.f32 	%f48, [%r7+28];
	ld.shared.f32 	%f49, [%r10+448];
	fma.rn.f32 	%f50, %f48, %f49, %f47;
	ld.shared.f32 	%f51, [%r7+32];
	ld.shared.f32 	%f52, [%r10+512];
	fma.rn.f32 	%f53, %f51, %f52, %f50;
	ld.shared.f32 	%f54, [%r7+36];
	ld.shared.f32 	%f55, [%r10+576];
	fma.rn.f32 	%f56, %f54, %f55, %f53;
	ld.shared.f32 	%f57, [%r7+40];
	ld.shared.f32 	%f58, [%r10+640];
	fma.rn.f32 	%f59, %f57, %f58, %f56;
	ld.shared.f32 	%f60, [%r7+44];
	ld.shared.f32 	%f61, [%r10+704];
	fma.rn.f32 	%f62, %f60, %f61, %f59;
	ld.shared.f32 	%f63, [%r7+48];
	ld.shared.f32 	%f64, [%r10+768];
	fma.rn.f32 	%f65, %f63, %f64, %f62;
	ld.shared.f32 	%f66, [%r7+52];
	ld.shared.f32 	%f67, [%r10+832];
	fma.rn.f32 	%f68, %f66, %f67, %f65;
	ld.shared.f32 	%f69, [%r7+56];
	ld.shared.f32 	%f70, [%r10+896];
	fma.rn.f32 	%f71, %f69, %f70, %f68;
	ld.shared.f32 	%f72, [%r7+60];
	ld.shared.f32 	%f73, [%r10+960];
	fma.rn.f32 	%f6, %f72, %f73, %f71;
	barrier.sync 	0;
	add.s32 	%r54, %r63, 16;
	setp.ge.u32 	%p10, %r54, %r34;
	mov.f32 	%f174, 0f00000000;
	or.pred  	%p11, %p3, %p10;
	@%p11 bra 	$L__BB1_9;
	add.s32 	%r55, %r62, 16;
	mul.wide.u32 	%rd10, %r55, 4;
	add.s64 	%rd11, %rd2, %rd10;
	ld.global.f32 	%f174, [%rd11];
$L__BB1_9:
	st.shared.f32 	[%r8], %f174;
	add.s32 	%r56, %r65, 16;
	setp.ge.u32 	%p13, %r56, %r34;
	mov.f32 	%f175, 0f00000000;
	or.pred  	%p14, %p6, %p13;
	@%p14 bra 	$L__BB1_11;
	mul.wide.u32 	%rd12, %r66, 4;
	add.s64 	%rd13, %rd1, %rd12;
	ld.global.f32 	%f175, [%rd13];
$L__BB1_11:
	st.shared.f32 	[%r9], %f175;
	barrier.sync 	0;
	ld.shared.f32 	%f75, [%r7];
	ld.shared.f32 	%f76, [%r10];
	fma.rn.f32 	%f77, %f75, %f76, %f6;
	ld.shared.f32 	%f78, [%r7+4];
	ld.shared.f32 	%f79, [%r10+64];
	fma.rn.f32 	%f80, %f78, %f79, %f77;
	ld.shared.f32 	%f81, [%r7+8];
	ld.shared.f32 	%f82, [%r10+128];
	fma.rn.f32 	%f83, %f81, %f82, %f80;
	ld.shared.f32 	%f84, [%r7+12];
	ld.shared.f32 	%f85, [%r10+192];
	fma.rn.f32 	%f86, %f84, %f85, %f83;
	ld.shared.f32 	%f87, [%r7+16];
	ld.shared.f32 	%f88, [%r10+256];
	fma.rn.f32 	%f89, %f87, %f88, %f86;
	ld.shared.f32 	%f90, [%r7+20];
	ld.shared.f32 	%f91, [%r10+320];
	fma.rn.f32 	%f92, %f90, %f91, %f89;
	ld.shared.f32 	%f93, [%r7+24];
	ld.shared.f32 	%f94, [%r10+384];
	fma.rn.f32 	%f95, %f93, %f94, %f92;
	ld.shared.f32 	%f96, [%r7+28];
	ld.shared.f32 	%f97, [%r10+448];
	fma.rn.f32 	%f98, %f96, %f97, %f95;
	ld.shared.f32 	%f99, [%r7+32];
	ld.shared.f32 	%f100, [%r10+512];
	fma.rn.f32 	%f101, %f99, %f100, %f98;
	ld.shared.f32 	%f102, [%r7+36];
	ld.shared.f32 	%f103, [%r10+576];
	fma.rn.f32 	%f104, %f102, %f103, %f101;
	ld.shared.f32 	%f105, [%r7+40];
	ld.shared.f32 	%f106, [%r10+640];
	fma.rn.f32 	%f107, %f105, %f106, %f104;
	ld.shared.f32 	%f108, [%r7+44];
	ld.shared.f32 	%f109, [%r10+704];
	fma.rn.f32 	%f110, %f108, %f109, %f107;
	ld.shared.f32 	%f111, [%r7+48];
	ld.shared.f32 	%f112, [%r10+768];
	fma.rn.f32 	%f113, %f111, %f112, %f110;
	ld.shared.f32 	%f114, [%r7+52];
	ld.shared.f32 	%f115, [%r10+832];
	fma.rn.f32 	%f116, %f114, %f115, %f113;
	ld.shared.f32 	%f117, [%r7+56];
	ld.shared.f32 	%f118, [%r10+896];
	fma.rn.f32 	%f119, %f117, %f118, %f116;
	ld.shared.f32 	%f120, [%r7+60];
	ld.shared.f32 	%f121, [%r10+960];
	fma.rn.f32 	%f180, %f120, %f121, %f119;
	barrier.sync 	0;
	add.s32 	%r67, %r67, 2;
	add.s32 	%r66, %r66, %r14;
	add.s32 	%r65, %r65, 32;
	add.s32 	%r64, %r64, %r14;
	add.s32 	%r63, %r63, 32;
	add.s32 	%r62, %r62, 32;
	setp.ne.s32 	%p15, %r67, 0;
	@%p15 bra 	$L__BB1_3;
	shl.b32 	%r57, %r11, 4;
	and.b32  	%r68, %r57, -32;
$L__BB1_13:
	and.b32  	%r58, %r11, 1;
	setp.eq.b32 	%p16, %r58, 1;
	not.pred 	%p17, %p16;
	@%p17 bra 	$L__BB1_19;
	setp.ge.u32 	%p18, %r2, %r33;
	add.s32 	%r59, %r68, %r4;
	add.s32 	%r31, %r59, %r6;
	add.s32 	%r32, %r68, %r1;
	setp.ge.u32 	%p19, %r59, %r34;
	mov.f32 	%f178, 0f00000000;
	or.pred  	%p20, %p18, %p19;
	@%p20 bra 	$L__BB1_16;
	mul.wide.u32 	%rd14, %r31, 4;
	add.s64 	%rd15, %rd2, %rd14;
	ld.global.f32 	%f178, [%rd15];
$L__BB1_16:
	setp.ge.u32 	%p21, %r5, %r35;
	st.shared.f32 	[%r8], %f178;
	setp.ge.u32 	%p22, %r32, %r34;
	mov.f32 	%f179, 0f00000000;
	or.pred  	%p23, %p21, %p22;
	@%p23 bra 	$L__BB1_18;
	mad.lo.s32 	%r60, %r32, %r35, %r5;
	mul.wide.u32 	%rd16, %r60, 4;
	add.s64 	%rd17, %rd1, %rd16;
	ld.global.f32 	%f179, [%rd17];
$L__BB1_18:
	st.shared.f32 	[%r9], %f179;
	barrier.sync 	0;
	ld.shared.f32 	%f124, [%r7];
	ld.shared.f32 	%f125, [%r10];
	fma.rn.f32 	%f126, %f124, %f125, %f180;
	ld.shared.f32 	%f127, [%r7+4];
	ld.shared.f32 	%f128, [%r10+64];
	fma.rn.f32 	%f129, %f127, %f128, %f126;
	ld.shared.f32 	%f130, [%r7+8];
	ld.shared.f32 	%f131, [%r10+128];
	fma.rn.f32 	%f132, %f130, %f131, %f129;
	ld.shared.f32 	%f133, [%r7+12];
	ld.shared.f32 	%f134, [%r10+192];
	fma.rn.f32 	%f135, %f133, %f134, %f132;
	ld.shared.f32 	%f136, [%r7+16];
	ld.shared.f32 	%f137, [%r10+256];
	fma.rn.f32 	%f138, %f136, %f137, %f135;
	ld.shared.f32 	%f139, [%r7+20];
	ld.shared.f32 	%f140, [%r10+320];
	fma.rn.f32 	%f141, %f139, %f140, %f138;
	ld.shared.f32 	%f142, [%r7+24];
	ld.shared.f32 	%f143, [%r10+384];
	fma.rn.f32 	%f144, %f142, %f143, %f141;
	ld.shared.f32 	%f145, [%r7+28];
	ld.shared.f32 	%f146, [%r10+448];
	fma.rn.f32 	%f147, %f145, %f146, %f144;
	ld.shared.f32 	%f148, [%r7+32];
	ld.shared.f32 	%f149, [%r10+512];
	fma.rn.f32 	%f150, %f148, %f149, %f147;
	ld.shared.f32 	%f151, [%r7+36];
	ld.shared.f32 	%f152, [%r10+576];
	fma.rn.f32 	%f153, %f151, %f152, %f150;
	ld.shared.f32 	%f154, [%r7+40];
	ld.shared.f32 	%f155, [%r10+640];
	fma.rn.f32 	%f156, %f154, %f155, %f153;
	ld.shared.f32 	%f157, [%r7+44];
	ld.shared.f32 	%f158, [%r10+704];
	fma.rn.f32 	%f159, %f157, %f158, %f156;
	ld.shared.f32 	%f160, [%r7+48];
	ld.shared.f32 	%f161, [%r10+768];
	fma.rn.f32 	%f162, %f160, %f161, %f159;
	ld.shared.f32 	%f163, [%r7+52];
	ld.shared.f32 	%f164, [%r10+832];
	fma.rn.f32 	%f165, %f163, %f164, %f162;
	ld.shared.f32 	%f166, [%r7+56];
	ld.shared.f32 	%f167, [%r10+896];
	fma.rn.f32 	%f168, %f166, %f167, %f165;
	ld.shared.f32 	%f169, [%r7+60];
	ld.shared.f32 	%f170, [%r10+960];
	fma.rn.f32 	%f180, %f169, %f170, %f168;
	barrier.sync 	0;
$L__BB1_19:
	setp.ge.u32 	%p24, %r2, %r33;
	setp.ge.u32 	%p25, %r5, %r35;
	or.pred  	%p26, %p24, %p25;
	@%p26 bra 	$L__BB1_21;
	mad.lo.s32 	%r61, %r35, %r2, %r5;
	cvta.to.global.u64 	%rd18, %rd3;
	mul.wide.u32 	%rd19, %r61, 4;
	add.s64 	%rd20, %rd18, %rd19;
	st.global.f32 	[%rd20], %f180;
$L__BB1_21:
	ret;

}
	// .globl	_Z10matmulSmemILi32EEvPKfS1_Pfiii
.visible .entry _Z10matmulSmemILi32EEvPKfS1_Pfiii(
	.param .u64 .ptr .align 1 _Z10matmulSmemILi32EEvPKfS1_Pfiii_param_0,
	.param .u64 .ptr .align 1 _Z10matmulSmemILi32EEvPKfS1_Pfiii_param_1,
	.param .u64 .ptr .align 1 _Z10matmulSmemILi32EEvPKfS1_Pfiii_param_2,
	.param .u32 _Z10matmulSmemILi32EEvPKfS1_Pfiii_param_3,
	.param .u32 _Z10matmulSmemILi32EEvPKfS1_Pfiii_param_4,
	.param .u32 _Z10matmulSmemILi32EEvPKfS1_Pfiii_param_5
)
{
	.reg .pred 	%p<12>;
	.reg .b32 	%r<48>;
	.reg .b32 	%f<111>;
	.reg .b64 	%rd<13>;
	// demoted variable
	.shared .align 4 .b8 _ZZ10matmulSmemILi32EEvPKfS1_PfiiiE4Asub[4096];
	// demoted variable
	.shared .align 4 .b8 _ZZ10matmulSmemILi32EEvPKfS1_PfiiiE4Bsub[4096];
	ld.param.u64 	%rd3, [_Z10matmulSmemILi32EEvPKfS1_Pfiii_param_0];
	ld.param.u64 	%rd4, [_Z10matmulSmemILi32EEvPKfS1_Pfiii_param_1];
	ld.param.u64 	%rd5, [_Z10matmulSmemILi32EEvPKfS1_Pfiii_param_2];
	ld.param.u32 	%r24, [_Z10matmulSmemILi32EEvPKfS1_Pfiii_param_3];
	ld.param.u32 	%r25, [_Z10matmulSmemILi32EEvPKfS1_Pfiii_param_4];
	ld.param.u32 	%r26, [_Z10matmulSmemILi32EEvPKfS1_Pfiii_param_5];
	mov.u32 	%r27, %ctaid.y;
	shl.b32 	%r28, %r27, 5;
	mov.u32 	%r45, %tid.y;
	add.s32 	%r2, %r28, %r45;
	mov.u32 	%r29, %ctaid.x;
	shl.b32 	%r3, %r29, 5;
	mov.u32 	%r43, %tid.x;
	add.s32 	%r5, %r3, %r43;
	add.s32 	%r30, %r25, 62;
	setp.lt.u32 	%p1, %r30, 63;
	mov.f32 	%f110, 0f00000000;
	@%p1 bra 	$L__BB2_7;
	add.s32 	%r31, %r25, 31;
	shr.s32 	%r32, %r31, 31;
	shr.u32 	%r33, %r32, 27;
	add.s32 	%r34, %r31, %r33;
	shr.s32 	%r35, %r34, 5;
	shl.b32 	%r36, %r45, 7;
	mov.u32 	%r37, _ZZ10matmulSmemILi32EEvPKfS1_PfiiiE4Asub;
	add.s32 	%r6, %r37, %r36;
	shl.b32 	%r38, %r43, 2;
	add.s32 	%r7, %r6, %r38;
	mov.u32 	%r39, _ZZ10matmulSmemILi32EEvPKfS1_PfiiiE4Bsub;
	add.s32 	%r9, %r39, %r38;
	add.s32 	%r8, %r9, %r36;
	max.u32 	%r40, %r35, 1;
	neg.s32 	%r47, %r40;
	mad.lo.s32 	%r41, %r45, %r26, %r43;
	add.s32 	%r46, %r41, %r3;
	shl.b32 	%r12, %r26, 5;
	mad.lo.s32 	%r44, %r25, %r2, %r43;
	cvta.to.global.u64 	%rd1, %rd3;
	cvta.to.global.u64 	%rd2, %rd4;
	mov.f32 	%f110, 0f00000000;
$L__BB2_2:
	setp.ge.u32 	%p2, %r2, %r24;
	setp.ge.u32 	%p3, %r43, %r25;
	mov.f32 	%f108, 0f00000000;
	or.pred  	%p4, %p2, %p3;
	@%p4 bra 	$L__BB2_4;
	mul.wide.u32 	%rd6, %r44, 4;
	add.s64 	%rd7, %rd1, %rd6;
	ld.global.f32 	%f108, [%rd7];
$L__BB2_4:
	setp.ge.u32 	%p5, %r5, %r26;
	st.shared.f32 	[%r7], %f108;
	setp.ge.u32 	%p6, %r45, %r25;
	mov.f32 	%f109, 0f00000000;
	or.pred  	%p7, %p5, %p6;
	@%p7 bra 	$L__BB2_6;
	mul.wide.u32 	%rd8, %r46, 4;
	add.s64 	%rd9, %rd2, %rd8;
	ld.global.f32 	%f109, [%rd9];
$L__BB2_6:
	st.shared.f32 	[%r8], %f109;
	barrier.sync 	0;
	ld.shared.f32 	%f12, [%r6];
	ld.shared.f32 	%f13, [%r9];
	fma.rn.f32 	%f14, %f12, %f13, %f110;
	ld.shared.f32 	%f15, [%r6+4];
	ld.shared.f32 	%f16, [%r9+128];
	fma.rn.f32 	%f17, %f15, %f16, %f14;
	ld.shared.f32 	%f18, [%r6+8];
	ld.shared.f32 	%f19, [%r9+256];
	fma.rn.f32 	%f20, %f18, %f19, %f17;
	ld.shared.f32 	%f21, [%r6+12];
	ld.shared.f32 	%f22, [%r9+384];
	fma.rn.f32 	%f23, %f21, %f22, %f20;
	ld.shared.f32 	%f24, [%r6+16];
	ld.shared.f32 	%f25, [%r9+512];
	fma.rn.f32 	%f26, %f24, %f25, %f23;
	ld.shared.f32 	%f27, [%r6+20];
	ld.shared.f32 	%f28, [%r9+640];
	fma.rn.f32 	%f29, %f27, %f28, %f26;
	ld.shared.f32 	%f30, [%r6+24];
	ld.shared.f32 	%f31, [%r9+768];
	fma.rn.f32 	%f32, %f30, %f31, %f29;
	ld.shared.f32 	%f33, [%r6+28];
	ld.shared.f32 	%f34, [%r9+896];
	fma.rn.f32 	%f35, %f33, %f34, %f32;
	ld.shared.f32 	%f36, [%r6+32];
	ld.shared.f32 	%f37, [%r9+1024];
	fma.rn.f32 	%f38, %f36, %f37, %f35;
	ld.shared.f32 	%f39, [%r6+36];
	ld.shared.f32 	%f40, [%r9+1152];
	fma.rn.f32 	%f41, %f39, %f40, %f38;
	ld.shared.f32 	%f42, [%r6+40];
	ld.shared.f32 	%f43, [%r9+1280];
	fma.rn.f32 	%f44, %f42, %f43, %f41;
	ld.shared.f32 	%f45, [%r6+44];
	ld.shared.f32 	%f46, [%r9+1408];
	fma.rn.f32 	%f47, %f45, %f46, %f44;
	ld.shared.f32 	%f48, [%r6+48];
	ld.shared.f32 	%f49, [%r9+1536];
	fma.rn.f32 	%f50, %f48, %f49, %f47;
	ld.shared.f32 	%f51, [%r6+52];
	ld.shared.f32 	%f52, [%r9+1664];
	fma.rn.f32 	%f53, %f51, %f52, %f50;
	ld.shared.f32 	%f54, [%r6+56];
	ld.shared.f32 	%f55, [%r9+1792];
	fma.rn.f32 	%f56, %f54, %f55, %f53;
	ld.shared.f32 	%f57, [%r6+60];
	ld.shared.f32 	%f58, [%r9+1920];
	fma.rn.f32 	%f59, %f57, %f58, %f56;
	ld.shared.f32 	%f60, [%r6+64];
	ld.shared.f32 	%f61, [%r9+2048];
	fma.rn.f32 	%f62, %f60, %f61, %f59;
	ld.shared.f32 	%f63, [%r6+68];
	ld.shared.f32 	%f64, [%r9+2176];
	fma.rn.f32 	%f65, %f63, %f64, %f62;
	ld.shared.f32 	%f66, [%r6+72];
	ld.shared.f32 	%f67, [%r9+2304];
	fma.rn.f32 	%f68, %f66, %f67, %f65;
	ld.shared.f32 	%f69, [%r6+76];
	ld.shared.f32 	%f70, [%r9+2432];
	fma.rn.f32 	%f71, %f69, %f70, %f68;
	ld.shared.f32 	%f72, [%r6+80];
	ld.shared.f32 	%f73, [%r9+2560];
	fma.rn.f32 	%f74, %f72, %f73, %f71;
	ld.shared.f32 	%f75, [%r6+84];
	ld.shared.f32 	%f76, [%r9+2688];
	fma.rn.f32 	%f77, %f75, %f76, %f74;
	ld.shared.f32 	%f78, [%r6+88];
	ld.shared.f32 	%f79, [%r9+2816];
	fma.rn.f32 	%f80, %f78, %f79, %f77;
	ld.shared.f32 	%f81, [%r6+92];
	ld.shared.f32 	%f82, [%r9+2944];
	fma.rn.f32 	%f83, %f81, %f82, %f80;
	ld.shared.f32 	%f84, [%r6+96];
	ld.shared.f32 	%f85, [%r9+3072];
	fma.rn.f32 	%f86, %f84, %f85, %f83;
	ld.shared.f32 	%f87, [%r6+100];
	ld.shared.f32 	%f88, [%r9+3200];
	fma.rn.f32 	%f89, %f87, %f88, %f86;
	ld.shared.f32 	%f90, [%r6+104];
	ld.shared.f32 	%f91, [%r9+3328];
	fma.rn.f32 	%f92, %f90, %f91, %f89;
	ld.shared.f32 	%f93, [%r6+108];
	ld.shared.f32 	%f94, [%r9+3456];
	fma.rn.f32 	%f95, %f93, %f94, %f92;
	ld.shared.f32 	%f96, [%r6+112];
	ld.shared.f32 	%f97, [%r9+3584];
	fma.rn.f32 	%f98, %f96, %f97, %f95;
	ld.shared.f32 	%f99, [%r6+116];
	ld.shared.f32 	%f100, [%r9+3712];
	fma.rn.f32 	%f101, %f99, %f100, %f98;
	ld.shared.f32 	%f102, [%r6+120];
	ld.shared.f32 	%f103, [%r9+3840];
	fma.rn.f32 	%f104, %f102, %f103, %f101;
	ld.shared.f32 	%f105, [%r6+124];
	ld.shared.f32 	%f106, [%r9+3968];
	fma.rn.f32 	%f110, %f105, %f106, %f104;
	barrier.sync 	0;
	add.s32 	%r47, %r47, 1;
	setp.ne.s32 	%p8, %r47, 0;
	add.s32 	%r46, %r46, %r12;
	add.s32 	%r45, %r45, 32;
	add.s32 	%r44, %r44, 32;
	add.s32 	%r43, %r43, 32;
	@%p8 bra 	$L__BB2_2;
$L__BB2_7:
	setp.ge.u32 	%p9, %r2, %r24;
	setp.ge.u32 	%p10, %r5, %r26;
	or.pred  	%p11, %p9, %p10;
	@%p11 bra 	$L__BB2_9;
	mad.lo.s32 	%r42, %r26, %r2, %r5;
	cvta.to.global.u64 	%rd10, %rd5;
	mul.wide.u32 	%rd11, %r42, 4;
	add.s64 	%rd12, %rd10, %rd11;
	st.global.f32 	[%rd12], %f110;
$L__BB2_9:
	ret;

}


// ===== COMPILED SASS (sm_100) =====

	.target	sm_100

	.elftype	@"ET_EXEC"


//--------------------- .note.nv.tkinfo           --------------------------
	.section	.note.nv.tkinfo,"",@"SHT_NOTE"
	.sectionflags	@"SHF_NOTE_NV_TKINFO"
	.tkinfo
        /*0018*/ 	.word	0x00000002
        /*0030*/ 	.string	""
        /*0030*/ 	.string	"ptxas"
        /*0030*/ 	.string	"Cuda compilation tools, release 13.0, V13.0.88"
        /*0030*/ 	.string	"Build cuda_13.0.r13.0/compiler.36424714_0"
        /*0030*/ 	.string	"-arch sm_100 -m 64 "



//--------------------- .note.nv.cuinfo           --------------------------
	.section	.note.nv.cuinfo,"",@"SHT_NOTE"
	.sectionflags	@"SHF_NOTE_NV_CUINFO"
        /*0018*/ 	.short	0x0002
        /*001a*/ 	.short	0x0064
        /*001c*/ 	.short	0x0082
	.zero		2


//--------------------- .nv.info                  --------------------------
	.section	.nv.info,"",@"SHT_CUDA_INFO"
	.align	4


	//----- nvinfo : EIATTR_REGCOUNT
	.align		4
        /*0000*/ 	.byte	0x04, 0x2f
        /*0002*/ 	.short	(.L_1 - .L_0)
	.align		4
.L_0:
        /*0004*/ 	.word	index@(_Z11matmulNaivePKfS0_Pfiii)
        /*0008*/ 	.word	0x00000020


	//----- nvinfo : EIATTR_FRAME_SIZE
	.align		4
.L_1:
        /*000c*/ 	.byte	0x04, 0x11
        /*000e*/ 	.short	(.L_3 - .L_2)
	.align		4
.L_2:
        /*0010*/ 	.word	index@(_Z11matmulNaivePKfS0_Pfiii)
        /*0014*/ 	.word	0x00000000


	//----- nvinfo : EIATTR_REGCOUNT
	.align		4
.L_3:
        /*0018*/ 	.byte	0x04, 0x2f
        /*001a*/ 	.short	(.L_5 - .L_4)
	.align		4
.L_4:
        /*001c*/ 	.word	index@(_Z10matmulSmemILi16EEvPKfS1_Pfiii)
        /*0020*/ 	.word	0x00000020


	//----- nvinfo : EIATTR_FRAME_SIZE
	.align		4
.L_5:
        /*0024*/ 	.byte	0x04, 0x11
        /*0026*/ 	.short	(.L_7 - .L_6)
	.align		4
.L_6:
        /*0028*/ 	.word	index@(_Z10matmulSmemILi16EEvPKfS1_Pfiii)
        /*002c*/ 	.word	0x00000000


	//----- nvinfo : EIATTR_REGCOUNT
	.align		4
.L_7:
        /*0030*/ 	.byte	0x04, 0x2f
        /*0032*/ 	.short	(.L_9 - .L_8)
	.align		4
.L_8:
        /*0034*/ 	.word	index@(_Z10matmulSmemILi32EEvPKfS1_Pfiii)
        /*0038*/ 	.word	0x00000020


	//----- nvinfo : EIATTR_FRAME_SIZE
	.align		4
.L_9:
        /*003c*/ 	.byte	0x04, 0x11
        /*003e*/ 	.short	(.L_11 - .L_10)
	.align		4
.L_10:
        /*0040*/ 	.word	index@(_Z10matmulSmemILi32EEvPKfS1_Pfiii)
        /*0044*/ 	.word	0x00000000


	//----- nvinfo : EIATTR_MIN_STACK_SIZE
	.align		4
.L_11:
        /*0048*/ 	.byte	0x04, 0x12
        /*004a*/ 	.short	(.L_13 - .L_12)
	.align		4
.L_12:
        /*004c*/ 	.word	index@(_Z10matmulSmemILi32EEvPKfS1_Pfiii)
        /*0050*/ 	.word	0x00000000


	//----- nvinfo : EIATTR_MIN_STACK_SIZE
	.align		4
.L_13:
        /*0054*/ 	.byte	0x04, 0x12
        /*0056*/ 	.short	(.L_15 - .L_14)
	.align		4
.L_14:
        /*0058*/ 	.word	index@(_Z10matmulSmemILi16EEvPKfS1_Pfiii)
        /*005c*/ 	.word	0x00000000


	//----- nvinfo : EIATTR_MIN_STACK_SIZE
	.align		4
.L_15:
        /*0060*/ 	.byte	0x04, 0x12
        /*0062*/ 	.short	(.L_17 - .L_16)
	.align		4
.L_16:
        /*0064*/ 	.word	index@(_Z11matmulNaivePKfS0_Pfiii)
        /*0068*/ 	.word	0x00000000
.L_17:


//--------------------- .nv.compat                --------------------------
	.section	.nv.compat,"",@"SHT_CUDA_COMPAT_INFO"
	.align	4
        /*0000*/ 	.byte	0x02, 0x09, 0x00, 0x00, 0x02, 0x02, 0x01, 0x00, 0x02, 0x05, 0x05, 0x00, 0x03, 0x07, 0x01, 0x01
        /*0010*/ 	.byte	0x02, 0x03, 0x00, 0x00, 0x02, 0x06, 0x01, 0x00, 0x04, 0x0b, 0x08, 0x00, 0x09, 0x00, 0x00, 0x00
        /*0020*/ 	.byte	0x00, 0x00, 0x00, 0x00


//--------------------- .nv.info._Z10matmulSmemILi32EEvPKfS1_Pfiii --------------------------
	.section	.nv.info._Z10matmulSmemILi32EEvPKfS1_Pfiii,"",@"SHT_CUDA_INFO"
	.sectionflags	@""
	.align	4


	//----- nvinfo : EIATTR_CUDA_API_VERSION
	.align		4
        /*0000*/ 	.byte	0x04, 0x37
        /*0002*/ 	.short	(.L_19 - .L_18)
.L_18:
        /*0004*/ 	.word	0x00000082


	//----- nvinfo : EIATTR_KPARAM_INFO
	.align		4
.L_19:
        /*0008*/ 	.byte	0x04, 0x17
        /*000a*/ 	.short	(.L_21 - .L_20)
.L_20:
        /*000c*/ 	.word	0x00000000
        /*0010*/ 	.short	0x0005
        /*0012*/ 	.short	0x0020
        /*0014*/ 	.byte	0x00, 0xf0, 0x11, 0x00


	//----- nvinfo : EIATTR_KPARAM_INFO
	.align		4
.L_21:
        /*0018*/ 	.byte	0x04, 0x17
        /*001a*/ 	.short	(.L_23 - .L_22)
.L_22:
        /*001c*/ 	.word	0x00000000
        /*0020*/ 	.short	0x0004
        /*0022*/ 	.short	0x001c
        /*0024*/ 	.byte	0x00, 0xf0, 0x11, 0x00


	//----- nvinfo : EIATTR_KPARAM_INFO
	.align		4
.L_23:
        /*0028*/ 	.byte	0x04, 0x17
        /*002a*/ 	.short	(.L_25 - .L_24)
.L_24:
        /*002c*/ 	.word	0x00000000
        /*0030*/ 	.short	0x0003
        /*0032*/ 	.short	0x0018
        /*0034*/ 	.byte	0x00, 0xf0, 0x11, 0x00


	//----- nvinfo : EIATTR_KPARAM_INFO
	.align		4
.L_25:
        /*0038*/ 	.byte	0x04, 0x17
        /*003a*/ 	.short	(.L_27 - .L_26)
.L_26:
        /*003c*/ 	.word	0x00000000
        /*0040*/ 	.short	0x0002
        /*0042*/ 	.short	0x0010
        /*0044*/ 	.byte	0x00, 0xf5, 0x21, 0x00


	//----- nvinfo : EIATTR_KPARAM_INFO
	.align		4
.L_27:
        /*0048*/ 	.byte	0x04, 0x17
        /*004a*/ 	.short	(.L_29 - .L_28)
.L_28:
        /*004c*/ 	.word	0x00000000
        /*0050*/ 	.short	0x0001
        /*0052*/ 	.short	0x0008
        /*0054*/ 	.byte	0x00, 0xf5, 0x21, 0x00


	//----- nvinfo : EIATTR_KPARAM_INFO
	.align		4
.L_29:
        /*0058*/ 	.byte	0x04, 0x17
        /*005a*/ 	.short	(.L_31 - .L_30)
.L_30:
        /*005c*/ 	.word	0x00000000
        /*0060*/ 	.short	0x0000
        /*0062*/ 	.short	0x0000
        /*0064*/ 	.byte	0x00, 0xf5, 0x21, 0x00


	//----- nvinfo : EIATTR_SPARSE_MMA_MASK
	.align		4
.L_31:
        /*0068*/ 	.byte	0x03, 0x50
        /*006a*/ 	.short	0x0000


	//----- nvinfo : EIATTR_MAXREG_COUNT
	.align		4
        /*006c*/ 	.byte	0x03, 0x1b
        /*006e*/ 	.short	0x00ff


	//----- nvinfo : EIATTR_NUM_BARRIERS
	.align		4
        /*0070*/ 	.byte	0x02, 0x4c
        /*0072*/ 	.byte	0x01
	.zero		1


	//----- nvinfo : EIATTR_MERCURY_ISA_VERSION
	.align		4
        /*0074*/ 	.byte	0x03, 0x5f
        /*0076*/ 	.short	0x0101


	//----- nvinfo : EIATTR_COOP_GROUP_MASK_REGIDS
	.align		4
        /*0078*/ 	.byte	0x04, 0x29
        /*007a*/ 	.short	(.L_33 - .L_32)


	//   ....[0]....
.L_32:
        /*007c*/ 	.word	0xffffffff


	//   ....[1]....
        /*0080*/ 	.word	0xffffffff


	//----- nvinfo : EIATTR_COOP_GROUP_INSTR_OFFSETS
	.align		4
.L_33:
        /*0084*/ 	.byte	0x04, 0x28
        /*0086*/ 	.short	(.L_35 - .L_34)


	//   ....[0]....
.L_34:
        /*0088*/ 	.word	0x00000390


	//   ....[1]....
        /*008c*/ 	.word	0x00000820


	//----- nvinfo : EIATTR_VRC_CTA_INIT_COUNT
	.align		4
.L_35:
        /*0090*/ 	.byte	0x02, 0x4a
	.zero		1
	.zero		1


	//----- nvinfo : EIATTR_EXIT_INSTR_OFFSETS
	.align		4
        /*0094*/ 	.byte	0x04, 0x1c
        /*0096*/ 	.short	(.L_37 - .L_36)


	//   ....[0]....
.L_36:
        /*0098*/ 	.word	0x00000870


	//   ....[1]....
        /*009c*/ 	.word	0x000008c0


	//----- nvinfo : EIATTR_CBANK_PARAM_SIZE
	.align		4
.L_37:
        /*00a0*/ 	.byte	0x03, 0x19
        /*00a2*/ 	.short	0x0024


	//----- nvinfo : EIATTR_PARAM_CBANK
	.align		4
        /*00a4*/ 	.byte	0x04, 0x0a
        /*00a6*/ 	.short	(.L_39 - .L_38)
	.align		4
.L_38:
        /*00a8*/ 	.word	index@(.nv.constant0._Z10matmulSmemILi32EEvPKfS1_Pfiii)
        /*00ac*/ 	.short	0x0380
        /*00ae*/ 	.short	0x0024


	//----- nvinfo : EIATTR_SW_WAR
	.align		4
.L_39:
        /*00b0*/ 	.byte	0x04, 0x36
        /*00b2*/ 	.short	(.L_41 - .L_40)
.L_40:
        /*00b4*/ 	.word	0x00000008
.L_41:


//--------------------- .nv.info._Z10matmulSmemILi16EEvPKfS1_Pfiii --------------------------
	.section	.nv.info._Z10matmulSmemILi16EEvPKfS1_Pfiii,"",@"SHT_CUDA_INFO"
	.sectionflags	@""
	.align	4


	//----- nvinfo : EIATTR_CUDA_API_VERSION
	.align		4
        /*0000*/ 	.byte	0x04, 0x37
        /*0002*/ 	.short	(.L_43 - .L_42)
.L_42:
        /*0004*/ 	.word	0x00000082


	//----- nvinfo : EIATTR_KPARAM_INFO
	.align		4
.L_43:
        /*0008*/ 	.byte	0x04, 0x17
        /*000a*/ 	.short	(.L_45 - .L_44)
.L_44:
        /*000c*/ 	.word	0x00000000
        /*0010*/ 	.short	0x0005
        /*0012*/ 	.short	0x0020
        /*0014*/ 	.byte	0x00, 0xf0, 0x11, 0x00


	//----- nvinfo : EIATTR_KPARAM_INFO
	.align		4
.L_45:
        /*0018*/ 	.byte	0x04, 0x17
        /*001a*/ 	.short	(.L_47 - .L_46)
.L_46:
        /*001c*/ 	.word	0x00000000
        /*0020*/ 	.short	0x0004
        /*0022*/ 	.short	0x001c
        /*0024*/ 	.byte	0x00, 0xf0, 0x11, 0x00


	//----- nvinfo : EIATTR_KPARAM_INFO
	.align		4
.L_47:
        /*0028*/ 	.byte	0x04, 0x17
        /*002a*/ 	.short	(.L_49 - .L_48)
.L_48:
        /*002c*/ 	.word	0x00000000
        /*0030*/ 	.short	0x0003
        /*0032*/ 	.short	0x0018
        /*0034*/ 	.byte	0x00, 0xf0, 0x11, 0x00


	//----- nvinfo : EIATTR_KPARAM_INFO
	.align		4
.L_49:
        /*0038*/ 	.byte	0x04, 0x17
        /*003a*/ 	.short	(.L_51 - .L_50)
.L_50:
        /*003c*/ 	.word	0x00000000
        /*0040*/ 	.short	0x0002
        /*0042*/ 	.short	0x0010
        /*0044*/ 	.byte	0x00, 0xf5, 0x21, 0x00


	//----- nvinfo : EIATTR_KPARAM_INFO
	.align		4
.L_51:
        /*0048*/ 	.byte	0x04, 0x17
        /*004a*/ 	.short	(.L_53 - .L_52)
.L_52:
        /*004c*/ 	.word	0x00000000
        /*0050*/ 	.short	0x0001
        /*0052*/ 	.short	0x0008
        /*0054*/ 	.byte	0x00, 0xf5, 0x21, 0x00


	//----- nvinfo : EIATTR_KPARAM_INFO
	.align		4
.L_53:
        /*0058*/ 	.byte	0x04, 0x17
        /*005a*/ 	.short	(.L_55 - .L_54)
.L_54:
        /*005c*/ 	.word	0x00000000
        /*0060*/ 	.short	0x0000
        /*0062*/ 	.short	0x0000
        /*0064*/ 	.byte	0x00, 0xf5, 0x21, 0x00


	//----- nvinfo : EIATTR_SPARSE_MMA_MASK
	.align		4
.L_55:
        /*0068*/ 	.byte	0x03, 0x50
        /*006a*/ 	.short	0x0000


	//----- nvinfo : EIATTR_MAXREG_COUNT
	.align		4
        /*006c*/ 	.byte	0x03, 0x1b
        /*006e*/ 	.short	0x00ff


	//----- nvinfo : EIATTR_NUM_BARRIERS
	.align		4
        /*0070*/ 	.byte	0x02, 0x4c
        /*0072*/ 	.byte	0x01
	.zero		1


	//----- nvinfo : EIATTR_MERCURY_ISA_VERSION
	.align		4
        /*0074*/ 	.byte	0x03, 0x5f
        /*0076*/ 	.short	0x0101


	//----- nvinfo : EIATTR_COOP_GROUP_MASK_REGIDS
	.align		4
        /*0078*/ 	.byte	0x04, 0x29
        /*007a*/ 	.short	(.L_57 - .L_56)


	//   ....[0]....
.L_56:
        /*007c*/ 	.word	0xffffffff


	//   ....[1]....
        /*0080*/ 	.word	0xffffffff


	//   ....[2]....
        /*0084*/ 	.word	0xffffffff


	//   ....[3]....
        /*0088*/ 	.word	0xffffffff


	//   ....[4]....
        /*008c*/ 	.word	0xffffffff


	//   ....[5]....
        /*0090*/ 	.word	0xffffffff


	//----- nvinfo : EIATTR_COOP_GROUP_INSTR_OFFSETS
	.align		4
.L_57:
        /*0094*/ 	.byte	0x04, 0x28
        /*0096*/ 	.short	(.L_59 - .L_58)


	//   ....[0]....
.L_58:
        /*0098*/ 	.word	0x000003e0


	//   ....[1]....
        /*009c*/ 	.word	0x00000650


	//   ....[2]....
        /*00a0*/ 	.word	0x000007a0


	//   ....[3]....
        /*00a4*/ 	.word	0x000009f0


	//   ....[4]....
        /*00a8*/ 	.word	0x00000ba0


	//   ....[5]....
        /*00ac*/ 	.word	0x00000df0


	//----- nvinfo : EIATTR_VRC_CTA_INIT_COUNT
	.align		4
.L_59:
        /*00b0*/ 	.byte	0x02, 0x4a
	.zero		1
	.zero		1


	//----- nvinfo : EIATTR_EXIT_INSTR_OFFSETS
	.align		4
        /*00b4*/ 	.byte	0x04, 0x1c
        /*00b6*/ 	.short	(.L_61 - .L_60)


	//   ....[0]....
.L_60:
        /*00b8*/ 	.word	0x00000e40


	//   ....[1]....
        /*00bc*/ 	.word	0x00000e90


	//----- nvinfo : EIATTR_CBANK_PARAM_SIZE
	.align		4
.L_61:
        /*00c0*/ 	.byte	0x03, 0x19
        /*00c2*/ 	.short	0x0024


	//----- nvinfo : EIATTR_PARAM_CBANK
	.align		4
        /*00c4*/ 	.byte	0x04, 0x0a
        /*00c6*/ 	.short	(.L_63 - .L_62)
	.align		4
.L_62:
        /*00c8*/ 	.word	index@(.nv.constant0._Z10matmulSmemILi16EEvPKfS1_Pfiii)
        /*00cc*/ 	.short	0x0380
        /*00ce*/ 	.short	0x0024


	//----- nvinfo : EIATTR_SW_WAR
	.align		4
.L_63:
        /*00d0*/ 	.byte	0x04, 0x36
        /*00d2*/ 	.short	(.L_65 - .L_64)
.L_64:
        /*00d4*/ 	.word	0x00000008
.L_65:


//--------------------- .nv.info._Z11matmulNaivePKfS0_Pfiii --------------------------
	.section	.nv.info._Z11matmulNaivePKfS0_Pfiii,"",@"SHT_CUDA_INFO"
	.sectionflags	@""
	.align	4


	//----- nvinfo : EIATTR_CUDA_API_VERSION
	.align		4
        /*0000*/ 	.byte	0x04, 0x37
        /*0002*/ 	.short	(.L_67 - .L_66)
.L_66:
        /*0004*/ 	.word	0x00000082


	//----- nvinfo : EIATTR_KPARAM_INFO
	.align		4
.L_67:
        /*0008*/ 	.byte	0x04, 0x17
        /*000a*/ 	.short	(.L_69 - .L_68)
.L_68:
        /*000c*/ 	.word	0x00000000
        /*0010*/ 	.short	0x0005
        /*0012*/ 	.short	0x0020
        /*0014*/ 	.byte	0x00, 0xf0, 0x11, 0x00


	//----- nvinfo : EIATTR_KPARAM_INFO
	.align		4
.L_69:
        /*0018*/ 	.byte	0x04, 0x17
        /*001a*/ 	.short	(.L_71 - .L_70)
.L_70:
        /*001c*/ 	.word	0x00000000
        /*0020*/ 	.short	0x0004
        /*0022*/ 	.short	0x001c
        /*0024*/ 	.byte	0x00, 0xf0, 0x11, 0x00


	//----- nvinfo : EIATTR_KPARAM_INFO
	.align		4
.L_71:
        /*0028*/ 	.byte	0x04, 0x17
        /*002a*/ 	.short	(.L_73 - .L_72)
.L_72:
        /*002c*/ 	.word	0x00000000
        /*0030*/ 	.short	0x0003
        /*0032*/ 	.short	0x0018
        /*0034*/ 	.byte	0x00, 0xf0, 0x11, 0x00


	//----- nvinfo : EIATTR_KPARAM_INFO
	.align		4
.L_73:
        /*0038*/ 	.byte	0x04, 0x17
        /*003a*/ 	.short	(.L_75 - .L_74)
.L_74:
        /*003c*/ 	.word	0x00000000
        /*0040*/ 	.short	0x0002
        /*0042*/ 	.short	0x0010
        /*0044*/ 	.byte	0x00, 0xf5, 0x21, 0x00


	//----- nvinfo : EIATTR_KPARAM_INFO
	.align		4
.L_75:
        /*0048*/ 	.byte	0x04, 0x17
        /*004a*/ 	.short	(.L_77 - .L_76)
.L_76:
        /*004c*/ 	.word	0x00000000
        /*0050*/ 	.short	0x0001
        /*0052*/ 	.short	0x0008
        /*0054*/ 	.byte	0x00, 0xf5, 0x21, 0x00


	//----- nvinfo : EIATTR_KPARAM_INFO
	.align		4
.L_77:
        /*0058*/ 	.byte	0x04, 0x17
        /*005a*/ 	.short	(.L_79 - .L_78)
.L_78:
        /*005c*/ 	.word	0x00000000
        /*0060*/ 	.short	0x0000
        /*0062*/ 	.short	0x0000
        /*0064*/ 	.byte	0x00, 0xf5, 0x21, 0x00


	//----- nvinfo : EIATTR_SPARSE_MMA_MASK
	.align		4
.L_79:
        /*0068*/ 	.byte	0x03, 0x50
        /*006a*/ 	.short	0x0000


	//----- nvinfo : EIATTR_MAXREG_COUNT
	.align		4
        /*006c*/ 	.byte	0x03, 0x1b
        /*006e*/ 	.short	0x00ff


	//----- nvinfo : EIATTR_MERCURY_ISA_VERSION
	.align		4
        /*0070*/ 	.byte	0x03, 0x5f
        /*0072*/ 	.short	0x0101


	//----- nvinfo : EIATTR_VRC_CTA_INIT_COUNT
	.align		4
        /*0074*/ 	.byte	0x02, 0x4a
	.zero		1
	.zero		1


	//----- nvinfo : EIATTR_EXIT_INSTR_OFFSETS
	.align		4
        /*0078*/ 	.byte	0x04, 0x1c
        /*007a*/ 	.short	(.L_81 - .L_80)


	//   ....[0]....
.L_80:
        /*007c*/ 	.word	0x000000e0


	//   ....[1]....
        /*0080*/ 	.word	0x00000a90


	//----- nvinfo : EIATTR_CBANK_PARAM_SIZE
	.align		4
.L_81:
        /*0084*/ 	.byte	0x03, 0x19
        /*0086*/ 	.short	0x0024


	//----- nvinfo : EIATTR_PARAM_CBANK
	.align		4
        /*0088*/ 	.byte	0x04, 0x0a
        /*008a*/ 	.short	(.L_83 - .L_82)
	.align		4
.L_82:
        /*008c*/ 	.word	index@(.nv.constant0._Z11matmulNaivePKfS0_Pfiii)
        /*0090*/ 	.short	0x0380
        /*0092*/ 	.short	0x0024


	//----- nvinfo : EIATTR_SW_WAR
	.align		4
.L_83:
        /*0094*/ 	.byte	0x04, 0x36
        /*0096*/ 	.short	(.L_85 - .L_84)
.L_84:
        /*0098*/ 	.word	0x00000008
.L_85:


//--------------------- .nv.callgraph             --------------------------
	.section	.nv.callgraph,"",@"SHT_CUDA_CALLGRAPH"
	.align	4
	.sectionentsize	8
	.align		4
        /*0000*/ 	.word	0x00000000
	.align		4
        /*0004*/ 	.word	0xffffffff
	.align		4
        /*0008*/ 	.word	0x00000000
	.align		4
        /*000c*/ 	.word	0xfffffffe
	.align		4
        /*0010*/ 	.word	0x00000000
	.align		4
        /*0014*/ 	.word	0xfffffffd
	.align		4
        /*0018*/ 	.word	0x00000000
	.align		4
        /*001c*/ 	.word	0xfffffffc


//--------------------- .text._Z10matmulSmemILi32EEvPKfS1_Pfiii --------------------------
	.section	.text._Z10matmulSmemILi32EEvPKfS1_Pfiii,"ax",@progbits
	.align	128
        .global         _Z10matmulSmemILi32EEvPKfS1_Pfiii
        .type           _Z10matmulSmemILi32EEvPKfS1_Pfiii,@function
        .size           _Z10matmulSmemILi32EEvPKfS1_Pfiii,(.L_x_12 - _Z10matmulSmemILi32EEvPKfS1_Pfiii)
        .other          _Z10matmulSmemILi32EEvPKfS1_Pfiii,@"STO_CUDA_ENTRY STV_DEFAULT"
_Z10matmulSmemILi32EEvPKfS1_Pfiii:
.text._Z10matmulSmemILi32EEvPKfS1_Pfiii:
[----:B------:R-:W-:Y:S01]  /*0000*/  LDC R1, c[0x0][0x37c] ;  /* 0x0000df00ff017b82 */ /* 0x000fe20000000800 */
[----:B------:R-:W0:Y:S01]  /*0010*/  LDCU UR10, c[0x0][0x39c] ;  /* 0x00007380ff0a77ac */ /* 0x000e220008000800 */
[----:B------:R-:W1:Y:S01]  /*0020*/  S2R R18, SR_CTAID.Y ;  /* 0x0000000000127919 */ /* 0x000e620000002600 */
[----:B------:R-:W-:Y:S01]  /*0030*/  HFMA2 R21, -RZ, RZ, 0, 0 ;  /* 0x00000000ff157431 */ /* 0x000fe200000001ff */
[----:B------:R-:W2:Y:S01]  /*0040*/  LDCU UR14, c[0x0][0x3a0] ;  /* 0x00007400ff0e77ac */ /* 0x000ea20008000800 */
[----:B------:R-:W1:Y:S01]  /*0050*/  S2R R17, SR_TID.Y ;  /* 0x0000000000117919 */ /* 0x000e620000002200 */
[----:B------:R-:W3:Y:S01]  /*0060*/  LDCU.64 UR8, c[0x0][0x358] ;  /* 0x00006b00ff0877ac */ /* 0x000ee20008000a00 */
[----:B------:R-:W4:Y:S01]  /*0070*/  S2R R2, SR_CTAID.X ;  /* 0x0000000000027919 */ /* 0x000f220000002500 */
[----:B------:R-:W4:Y:S01]  /*0080*/  S2R R16, SR_TID.X ;  /* 0x0000000000107919 */ /* 0x000f220000002100 */
[----:B0-----:R-:W-:-:S04]  /*0090*/  UIADD3 UR4, UPT, UPT, UR10, 0x3e, URZ ;  /* 0x0000003e0a047890 */ /* 0x001fc8000fffe0ff */
[----:B------:R-:W-:Y:S01]  /*00a0*/  UISETP.GE.U32.AND UP0, UPT, UR4, 0x3f, UPT ;  /* 0x0000003f0400788c */ /* 0x000fe2000bf06070 */
[----:B-1----:R-:W-:Y:S02]  /*00b0*/  LEA R18, R18, R17, 0x5 ;  /* 0x0000001112127211 */ /* 0x002fe400078e28ff */
[----:B----4-:R-:W-:-:S06]  /*00c0*/  LEA R19, R2, R16, 0x5 ;  /* 0x0000001002137211 */ /* 0x010fcc00078e28ff */
[----:B--23--:R-:W-:Y:S05]  /*00d0*/  BRA.U !UP0, `(.L_x_0) ;  /* 0x0000000508d87547 */ /* 0x00cfea000b800000 */
[----:B------:R-:W0:Y:S01]  /*00e0*/  S2UR UR7, SR_CgaCtaId ;  /* 0x00000000000779c3 */ /* 0x000e220000008800 */
[----:B------:R-:W-:Y:S01]  /*00f0*/  UIADD3 UR4, UPT, UPT, UR10, 0x1f, URZ ;  /* 0x0000001f0a047890 */ /* 0x000fe2000fffe0ff */
[----:B------:R-:W-:Y:S01]  /*0100*/  MOV R21, RZ ;  /* 0x000000ff00157202 */ /* 0x000fe20000000f00 */
[----:B------:R-:W1:Y:S01]  /*0110*/  LDCU UR11, c[0x0][0x3a0] ;  /* 0x00007400ff0b77ac */ /* 0x000e620008000800 */
[----:B------:R-:W-:Y:S01]  /*0120*/  IMAD R6, R18, UR10, R16 ;  /* 0x0000000a12067c24 */ /* 0x000fe2000f8e0210 */
[----:B------:R-:W-:-:S03]  /*0130*/  USHF.R.S32.HI UR5, URZ, 0x1f, UR4 ;  /* 0x0000001fff057899 */ /* 0x000fc60008011404 */
[----:B------:R-:W2:Y:S01]  /*0140*/  LDC R0, c[0x0][0x3a0] ;  /* 0x0000e800ff007b82 */ /* 0x000ea20000000800 */
[----:B------:R-:W-:Y:S01]  /*0150*/  UMOV UR6, 0x400 ;  /* 0x0000040000067882 */ /* 0x000fe20000000000 */
[----:B------:R-:W3:Y:S01]  /*0160*/  LDCU.64 UR12, c[0x0][0x398] ;  /* 0x00007300ff0c77ac */ /* 0x000ee20008000a00 */
[----:B------:R-:W-:-:S04]  /*0170*/  ULEA.HI UR5, UR5, UR4, URZ, 0x5 ;  /* 0x0000000405057291 */ /* 0x000fc8000f8f28ff */
[----:B------:R-:W-:Y:S01]  /*0180*/  USHF.R.S32.HI UR5, URZ, 0x5, UR5 ;  /* 0x00000005ff057899 */ /* 0x000fe20008011405 */
[----:B-1----:R-:W-:-:S03]  /*0190*/  IMAD R7, R17, UR11, R16 ;  /* 0x0000000b11077c24 */ /* 0x002fc6000f8e0210 */
[----:B------:R-:W-:Y:S02]  /*01a0*/  UISETP.LT.U32.AND UP0, UPT, UR5, 0x1, UPT ;  /* 0x000000010500788c */ /* 0x000fe4000bf01070 */
[----:B0-----:R-:W-:Y:S02]  /*01b0*/  ULEA UR4, UR7, UR6, 0x18 ;  /* 0x0000000607047291 */ /* 0x001fe4000f8ec0ff */
[----:B------:R-:W-:Y:S01]  /*01c0*/  UIADD3 UR6, UPT, UPT, UR6, 0x1000, URZ ;  /* 0x0000100006067890 */ /* 0x000fe2000fffe0ff */
[----:B------:R-:W-:Y:S01]  /*01d0*/  LEA R7, R2, R7, 0x5 ;  /* 0x0000000702077211 */ /* 0x000fe200078e28ff */
[----:B------:R-:W-:Y:S02]  /*01e0*/  USEL UR5, UR5, 0x1, !UP0 ;  /* 0x0000000105057887 */ /* 0x000fe4000c000000 */
[----:B------:R-:W-:Y:S01]  /*01f0*/  ULEA UR6, UR7, UR6, 0x18 ;  /* 0x0000000607067291 */ /* 0x000fe2000f8ec0ff */
[----:B------:R-:W-:Y:S01]  /*0200*/  LEA R5, R17, UR4, 0x7 ;  /* 0x0000000411057c11 */ /* 0x000fe2000f8e38ff */
[----:B------:R-:W-:-:S03]  /*0210*/  UIADD3 UR5, UPT, UPT, -UR5, URZ, URZ ;  /* 0x000000ff05057290 */ /* 0x000fc6000fffe1ff */
[C---:B------:R-:W-:Y:S02]  /*0220*/  LEA R4, R16.reuse, R5, 0x2 ;  /* 0x0000000510047211 */ /* 0x040fe400078e10ff */
[----:B------:R-:W-:-:S04]  /*0230*/  LEA R3, R16, UR6, 0x2 ;  /* 0x0000000610037c11 */ /* 0x000fc8000f8e10ff */
[----:B---3--:R-:W-:-:S07]  /*0240*/  LEA R2, R17, R3, 0x7 ;  /* 0x0000000311027211 */ /* 0x008fce00078e38ff */
.L_x_1:
[----:B------:R-:W-:Y:S01]  /*0250*/  ISETP.GE.U32.AND P1, PT, R16, UR13, PT ;  /* 0x0000000d10007c0c */ /* 0x000fe2000bf26070 */
[----:B------:R-:W-:Y:S01]  /*0260*/  HFMA2 R24, -RZ, RZ, 0, 0 ;  /* 0x00000000ff187431 */ /* 0x000fe200000001ff */
[----:B------:R-:W-:Y:S02]  /*0270*/  ISETP.GE.U32.AND P0, PT, R17, UR13, PT ;  /* 0x0000000d11007c0c */ /* 0x000fe4000bf06070 */
[----:B------:R-:W-:Y:S02]  /*0280*/  ISETP.GE.U32.OR P1, PT, R18, UR12, P1 ;  /* 0x0000000c12007c0c */ /* 0x000fe40008f26470 */
[----:B--2---:R-:W-:Y:S02]  /*0290*/  ISETP.GE.U32.OR P0, PT, R19, R0, P0 ;  /* 0x000000001300720c */ /* 0x004fe40000706470 */
[----:B------:R-:W-:-:S09]  /*02a0*/  MOV R29, RZ ;  /* 0x000000ff001d7202 */ /* 0x000fd20000000f00 */
[----:B------:R-:W0:Y:S08]  /*02b0*/  @!P1 LDC.64 R10, c[0x0][0x380] ;  /* 0x0000e000ff0a9b82 */ /* 0x000e300000000a00 */
[----:B------:R-:W1:Y:S01]  /*02c0*/  @!P0 LDC.64 R8, c[0x0][0x388] ;  /* 0x0000e200ff088b82 */ /* 0x000e620000000a00 */
[----:B0-----:R-:W-:-:S05]  /*02d0*/  @!P1 IMAD.WIDE.U32 R10, R6, 0x4, R10 ;  /* 0x00000004060a9825 */ /* 0x001fca00078e000a */
[----:B------:R-:W2:Y:S01]  /*02e0*/  @!P1 LDG.E R29, desc[UR8][R10.64] ;  /* 0x000000080a1d9981 */ /* 0x000ea2000c1e1900 */
[----:B-1----:R-:W-:-:S05]  /*02f0*/  @!P0 IMAD.WIDE.U32 R22, R7, 0x4, R8 ;  /* 0x0000000407168825 */ /* 0x002fca00078e0008 */
[----:B------:R-:W3:Y:S01]  /*0300*/  @!P0 LDG.E R24, desc[UR8][R22.64] ;  /* 0x0000000816188981 */ /* 0x000ee2000c1e1900 */
[----:B------:R-:W-:-:S04]  /*0310*/  UIADD3 UR5, UPT, UPT, UR5, 0x1, URZ ;  /* 0x0000000105057890 */ /* 0x000fc8000fffe0ff */
[----:B------:R-:W-:Y:S01]  /*0320*/  UISETP.NE.AND UP0, UPT, UR5, URZ, UPT ;  /* 0x000000ff0500728c */ /* 0x000fe2000bf05270 */
[----:B------:R-:W-:Y:S02]  /*0330*/  IADD3 R17, PT, PT, R17, 0x20, RZ ;  /* 0x0000002011117810 */ /* 0x000fe40007ffe0ff */
[----:B------:R-:W-:Y:S02]  /*0340*/  IADD3 R16, PT, PT, R16, 0x20, RZ ;  /* 0x0000002010107810 */ /* 0x000fe40007ffe0ff */
[----:B------:R-:W-:Y:S02]  /*0350*/  IADD3 R6, PT, PT, R6, 0x20, RZ ;  /* 0x0000002006067810 */ /* 0x000fe40007ffe0ff */
[----:B------:R-:W-:Y:S01]  /*0360*/  LEA R7, R0, R7, 0x5 ;  /* 0x0000000700077211 */ /* 0x000fe200078e28ff */
[----:B--2---:R-:W-:Y:S04]  /*0370*/  STS [R4], R29 ;  /* 0x0000001d04007388 */ /* 0x004fe80000000800 */
[----:B---3--:R-:W-:Y:S01]  /*0380*/  STS [R2], R24 ;  /* 0x0000001802007388 */ /* 0x008fe20000000800 */
[----:B------:R-:W-:Y:S06]  /*0390*/  BAR.SYNC.DEFER_BLOCKING 0x0 ;  /* 0x0000000000007b1d */ /* 0x000fec0000010000 */
[----:B------:R-:W-:Y:S04]  /*03a0*/  LDS R28, [R3] ;  /* 0x00000000031c7984 */ /* 0x000fe80000000800 */
[----:B------:R-:W0:Y:S04]  /*03b0*/  LDS.128 R12, [R5] ;  /* 0x00000000050c7984 */ /* 0x000e280000000c00 */
[----:B------:R-:W1:Y:S04]  /*03c0*/  LDS R23, [R3+0x80] ;  /* 0x0000800003177984 */ /* 0x000e680000000800 */
[----:B------:R-:W2:Y:S04]  /*03d0*/  LDS R27, [R3+0x100] ;  /* 0x00010000031b7984 */ /* 0x000ea80000000800 */
[----:B------:R-:W3:Y:S04]  /*03e0*/  LDS R26, [R3+0x180] ;  /* 0x00018000031a7984 */ /* 0x000ee80000000800 */
[----:B------:R-:W-:Y:S04]  /*03f0*/  LDS R25, [R3+0x200] ;  /* 0x0002000003197984 */ /* 0x000fe80000000800 */
[----:B------:R-:W4:Y:S04]  /*0400*/  LDS.128 R8, [R5+0x10] ;  /* 0x0000100005087984 */ /* 0x000f280000000c00 */
[----:B------:R-:W5:Y:S04]  /*0410*/  LDS R20, [R3+0x280] ;  /* 0x0002800003147984 */ /* 0x000f680000000800 */
[----:B------:R-:W-:Y:S04]  /*0420*/  LDS R24, [R3+0x380] ;  /* 0x0003800003187984 */ /* 0x000fe80000000800 */
[----:B------:R-:W-:Y:S01]  /*0430*/  LDS R22, [R3+0x480] ;  /* 0x0004800003167984 */ /* 0x000fe20000000800 */
[----:B0-----:R-:W-:-:S03]  /*0440*/  FFMA R12, R12, R28, R21 ;  /* 0x0000001c0c0c7223 */ /* 0x001fc60000000015 */
[----:B------:R-:W0:Y:S01]  /*0450*/  LDS R21, [R3+0x300] ;  /* 0x0003000003157984 */ /* 0x000e220000000800 */
[----:B-1----:R-:W-:-:S03]  /*0460*/  FFMA R12, R23, R13, R12 ;  /* 0x0000000d170c7223 */ /* 0x002fc6000000000c */
[----:B------:R-:W-:Y:S01]  /*0470*/  LDS R23, [R3+0x400] ;  /* 0x0004000003177984 */ /* 0x000fe20000000800 */
[----:B--2---:R-:W-:-:S04]  /*0480*/  FFMA R27, R27, R14, R12 ;  /* 0x0000000e1b1b7223 */ /* 0x004fc8000000000c */
[----:B---3--:R-:W-:Y:S02]  /*0490*/  FFMA R27, R26, R15, R27 ;  /* 0x0000000f1a1b7223 */ /* 0x008fe4000000001b */
[----:B------:R-:W1:Y:S04]  /*04a0*/  LDS.128 R12, [R5+0x20] ;  /* 0x00002000050c7984 */ /* 0x000e680000000c00 */
[----:B------:R-:W-:Y:S01]  /*04b0*/  LDS R26, [R3+0x580] ;  /* 0x00058000031a7984 */ /* 0x000fe20000000800 */
[----:B----4-:R-:W-:-:S03]  /*04c0*/  FFMA R27, R8, R25, R27 ;  /* 0x00000019081b7223 */ /* 0x010fc6000000001b */
[----:B------:R-:W2:Y:S01]  /*04d0*/  LDS R25, [R3+0x500] ;  /* 0x0005000003197984 */ /* 0x000ea20000000800 */
[----:B-----5:R-:W-:-:S04]  /*04e0*/  FFMA R20, R20, R9, R27 ;  /* 0x0000000914147223 */ /* 0x020fc8000000001b */
[----:B0-----:R-:W-:Y:S02]  /*04f0*/  FFMA R21, R21, R10, R20 ;  /* 0x0000000a15157223 */ /* 0x001fe40000000014 */
[----:B------:R-:W-:Y:S02]  /*0500*/  LDS R20, [R3+0x680] ;  /* 0x0006800003147984 */ /* 0x000fe40000000800 */
[----:B------:R-:W-:Y:S02]  /*0510*/  FFMA R27, R24, R11, R21 ;  /* 0x0000000b181b7223 */ /* 0x000fe40000000015 */
[----:B------:R-:W-:Y:S04]  /*0520*/  LDS R21, [R3+0x600] ;  /* 0x0006000003157984 */ /* 0x000fe80000000800 */
[----:B------:R-:W0:Y:S01]  /*0530*/  LDS.128 R8, [R5+0x30] ;  /* 0x0000300005087984 */ /* 0x000e220000000c00 */
[----:B-1----:R-:W-:-:S03]  /*0540*/  FFMA R27, R12, R23, R27 ;  /* 0x000000170c1b7223 */ /* 0x002fc6000000001b */
[----:B------:R-:W1:Y:S01]  /*0550*/  LDS R23, [R3+0x700] ;  /* 0x0007000003177984 */ /* 0x000e620000000800 */
[----:B------:R-:W-:-:S03]  /*0560*/  FFMA R22, R22, R13, R27 ;  /* 0x0000000d16167223 */ /* 0x000fc6000000001b */
[----:B------:R-:W3:Y:S01]  /*0570*/  LDS R24, [R3+0x780] ;  /* 0x0007800003187984 */ /* 0x000ee20000000800 */
[----:B--2---:R-:W-:-:S03]  /*0580*/  FFMA R25, R25, R14, R22 ;  /* 0x0000000e19197223 */ /* 0x004fc60000000016 */
[----:B------:R-:W-:Y:S01]  /*0590*/  LDS R22, [R3+0x880] ;  /* 0x0008800003167984 */ /* 0x000fe20000000800 */
[----:B------:R-:W-:-:S03]  /*05a0*/  FFMA R27, R26, R15, R25 ;  /* 0x0000000f1a1b7223 */ /* 0x000fc60000000019 */
[----:B------:R-:W-:Y:S04]  /*05b0*/  LDS R25, [R3+0x800] ;  /* 0x0008000003197984 */ /* 0x000fe80000000800 */
[----:B------:R-:W2:Y:S04]  /*05c0*/  LDS.128 R12, [R5+0x40] ;  /* 0x00004000050c7984 */ /* 0x000ea80000000c00 */
[----:B------:R-:W-:Y:S01]  /*05d0*/  LDS R26, [R3+0x980] ;  /* 0x00098000031a7984 */ /* 0x000fe20000000800 */
[----:B0-----:R-:W-:-:S03]  /*05e0*/  FFMA R27, R8, R21, R27 ;  /* 0x00000015081b7223 */ /* 0x001fc6000000001b */
[----:B------:R-:W0:Y:S01]  /*05f0*/  LDS R21, [R3+0x900] ;  /* 0x0009000003157984 */ /* 0x000e220000000800 */
[----:B------:R-:W-:-:S04]  /*0600*/  FFMA R20, R20, R9, R27 ;  /* 0x0000000914147223 */ /* 0x000fc8000000001b */
[----:B-1----:R-:W-:Y:S02]  /*0610*/  FFMA R23, R23, R10, R20 ;  /* 0x0000000a17177223 */ /* 0x002fe40000000014 */
[----:B------:R-:W-:Y:S02]  /*0620*/  LDS R20, [R3+0xa80] ;  /* 0x000a800003147984 */ /* 0x000fe40000000800 */
[----:B---3--:R-:W-:Y:S02]  /*0630*/  FFMA R27, R24, R11, R23 ;  /* 0x0000000b181b7223 */ /* 0x008fe40000000017 */
[----:B------:R-:W-:Y:S04]  /*0640*/  LDS R23, [R3+0xa00] ;  /* 0x000a000003177984 */ /* 0x000fe80000000800 */
[----:B------:R-:W1:Y:S01]  /*0650*/  LDS.128 R8, [R5+0x50] ;  /* 0x0000500005087984 */ /* 0x000e620000000c00 */
[----:B--2---:R-:W-:-:S03]  /*0660*/  FFMA R27, R12, R25, R27 ;  /* 0x000000190c1b7223 */ /* 0x004fc6000000001b */
[----:B------:R-:W2:Y:S01]  /*0670*/  LDS R25, [R3+0xb00] ;  /* 0x000b000003197984 */ /* 0x000ea20000000800 */
[----:B------:R-:W-:-:S03]  /*0680*/  FFMA R12, R22, R13, R27 ;  /* 0x0000000d160c7223 */ /* 0x000fc6000000001b */
[----:B------:R-:W3:Y:S04]  /*0690*/  LDS R22, [R3+0xb80] ;  /* 0x000b800003167984 */ /* 0x000ee80000000800 */
[----:B------:R-:W-:Y:S01]  /*06a0*/  LDS R24, [R3+0xc80] ;  /* 0x000c800003187984 */ /* 0x000fe20000000800 */
[----:B0-----:R-:W-:-:S04]  /*06b0*/  FFMA R21, R21, R14, R12 ;  /* 0x0000000e15157223 */ /* 0x001fc8000000000c */
[----:B------:R-:W-:Y:S02]  /*06c0*/  FFMA R27, R26, R15, R21 ;  /* 0x0000000f1a1b7223 */ /* 0x000fe40000000015 */
[----:B------:R-:W-:Y:S04]  /*06d0*/  LDS R21, [R3+0xc00] ;  /* 0x000c000003157984 */ /* 0x000fe80000000800 */
[----:B------:R-:W0:Y:S01]  /*06e0*/  LDS.128 R12, [R5+0x60] ;  /* 0x00006000050c7984 */ /* 0x000e220000000c00 */
[----:B-1----:R-:W-:-:S04]  /*06f0*/  FFMA R23, R8, R23, R27 ;  /* 0x0000001708177223 */ /* 0x002fc8000000001b */
[----:B------:R-:W-:Y:S02]  /*0700*/  FFMA R8, R20, R9, R23 ;  /* 0x0000000914087223 */ /* 0x000fe40000000017 */
[----:B------:R-:W1:Y:S02]  /*0710*/  LDS R23, [R3+0xd00] ;  /* 0x000d000003177984 */ /* 0x000e640000000800 */
[----:B--2---:R-:W-:Y:S02]  /*0720*/  FFMA R25, R25, R10, R8 ;  /* 0x0000000a19197223 */ /* 0x004fe40000000008 */
[----:B------:R-:W2:Y:S02]  /*0730*/  LDS R20, [R3+0xd80] ;  /* 0x000d800003147984 */ /* 0x000ea40000000800 */
[----:B---3--:R-:W-:Y:S02]  /*0740*/  FFMA R27, R22, R11, R25 ;  /* 0x0000000b161b7223 */ /* 0x008fe40000000019 */
[----:B------:R-:W-:Y:S04]  /*0750*/  LDS R25, [R3+0xe00] ;  /* 0x000e000003197984 */ /* 0x000fe80000000800 */
[----:B------:R-:W3:Y:S04]  /*0760*/  LDS.128 R8, [R5+0x70] ;  /* 0x0000700005087984 */ /* 0x000ee80000000c00 */
[----:B------:R-:W4:Y:S01]  /*0770*/  LDS R22, [R3+0xe80] ;  /* 0x000e800003167984 */ /* 0x000f220000000800 */
[----:B0-----:R-:W-:-:S03]  /*0780*/  FFMA R27, R12, R21, R27 ;  /* 0x000000150c1b7223 */ /* 0x001fc6000000001b */
[----:B------:R-:W0:Y:S04]  /*0790*/  LDS R21, [R3+0xf00] ;  /* 0x000f000003157984 */ /* 0x000e280000000800 */
[----:B------:R-:W5:Y:S01]  /*07a0*/  LDS R12, [R3+0xf80] ;  /* 0x000f8000030c7984 */ /* 0x000f620000000800 */
[----:B------:R-:W-:-:S04]  /*07b0*/  FFMA R24, R24, R13, R27 ;  /* 0x0000000d18187223 */ /* 0x000fc8000000001b */
[----:B-1----:R-:W-:-:S04]  /*07c0*/  FFMA R23, R23, R14, R24 ;  /* 0x0000000e17177223 */ /* 0x002fc80000000018 */
[----:B--2---:R-:W-:-:S04]  /*07d0*/  FFMA R15, R20, R15, R23 ;  /* 0x0000000f140f7223 */ /* 0x004fc80000000017 */
[----:B---3--:R-:W-:-:S04]  /*07e0*/  FFMA R15, R8, R25, R15 ;  /* 0x00000019080f7223 */ /* 0x008fc8000000000f */
[----:B----4-:R-:W-:-:S04]  /*07f0*/  FFMA R22, R22, R9, R15 ;  /* 0x0000000916167223 */ /* 0x010fc8000000000f */
[----:B0-----:R-:W-:-:S04]  /*0800*/  FFMA R21, R21, R10, R22 ;  /* 0x0000000a15157223 */ /* 0x001fc80000000016 */
[----:B-----5:R-:W-:Y:S01]  /*0810*/  FFMA R21, R12, R11, R21 ;  /* 0x0000000b0c157223 */ /* 0x020fe20000000015 */
[----:B------:R-:W-:Y:S06]  /*0820*/  BAR.SYNC.DEFER_BLOCKING 0x0 ;  /* 0x0000000000007b1d */ /* 0x000fec0000010000 */
[----:B------:R-:W-:Y:S05]  /*0830*/  BRA.U UP0, `(.L_x_1) ;  /* 0xfffffff900847547 */ /* 0x000fea000b83ffff */
.L_x_0:
[----:B------:R-:W0:Y:S01]  /*0840*/  LDCU UR4, c[0x0][0x398] ;  /* 0x00007300ff0477ac */ /* 0x000e220008000800 */
[----:B------:R-:W-:-:S04]  /*0850*/  ISETP.GE.U32.AND P0, PT, R19, UR14, PT ;  /* 0x0000000e13007c0c */ /* 0x000fc8000bf06070 */
[----:B0-----:R-:W-:-:S13]  /*0860*/  ISETP.GE.U32.OR P0, PT, R18, UR4, P0 ;  /* 0x0000000412007c0c */ /* 0x001fda0008706470 */
[----:B------:R-:W-:Y:S05]  /*0870*/  @P0 EXIT ;  /* 0x000000000000094d */ /* 0x000fea0003800000 */
[----:B------:R-:W0:Y:S01]  /*0880*/  LDC.64 R2, c[0x0][0x390] ;  /* 0x0000e400ff027b82 */ /* 0x000e220000000a00 */
[----:B------:R-:W-:-:S04]  /*0890*/  IMAD R19, R18, UR14, R19 ;  /* 0x0000000e12137c24 */ /* 0x000fc8000f8e0213 */
[----:B0-----:R-:W-:-:S05]  /*08a0*/  IMAD.WIDE.U32 R2, R19, 0x4, R2 ;  /* 0x0000000413027825 */ /* 0x001fca00078e0002 */
[----:B------:R-:W-:Y:S01]  /*08b0*/  STG.E desc[UR8][R2.64], R21 ;  /* 0x0000001502007986 */ /* 0x000fe2000c101908 */
[----:B------:R-:W-:Y:S05]  /*08c0*/  EXIT ;  /* 0x000000000000794d */ /* 0x000fea0003800000 */
.L_x_2:
[----:B------:R-:W-:-:S00]  /*08d0*/  BRA `(.L_x_2) ;  /* 0xfffffffc00fc7947 */ /* 0x000fc0000383ffff */
[----:B------:R-:W-:-:S00]  /*08e0*/  NOP ;  /* 0x0000000000007918 */ /* 0x000fc00000000000 */
        /* <DEDUP_REMOVED lines=9> */
.L_x_12:


//--------------------- .text._Z10matmulSmemILi16EEvPKfS1_Pfiii --------------------------
	.section	.text._Z10matmulSmemILi16EEvPKfS1_Pfiii,"ax",@progbits
	.align	128
        .global         _Z10matmulSmemILi16EEvPKfS1_Pfiii
        .type           _Z10matmulSmemILi16EEvPKfS1_Pfiii,@function
        .size           _Z10matmulSmemILi16EEvPKfS1_Pfiii,(.L_x_13 - _Z10matmulSmemILi16EEvPKfS1_Pfiii)
        .other          _Z10matmulSmemILi16EEvPKfS1_Pfiii,@"STO_CUDA_ENTRY STV_DEFAULT"
_Z10matmulSmemILi16EEvPKfS1_Pfiii:
.text._Z10matmulSmemILi16EEvPKfS1_Pfiii:
[----:B------:R-:W-:Y:S01]  /*0000*/  LDC R1, c[0x0][0x37c] ;  /* 0x0000df00ff017b82 */ /* 0x000fe20000000800 */
[----:B------:R-:W0:Y:S01]  /*0010*/  S2R R3, SR_CTAID.Y ;  /* 0x0000000000037919 */ /* 0x000e220000002600 */
[----:B------:R-:W1:Y:S01]  /*0020*/  LDCU UR8, c[0x0][0x39c] ;  /* 0x00007380ff0877ac */ /* 0x000e620008000800 */
[----:B------:R-:W-:Y:S01]  /*0030*/  HFMA2 R23, -RZ, RZ, 0, 0 ;  /* 0x00000000ff177431 */ /* 0x000fe200000001ff */
[----:B------:R-:W0:Y:S01]  /*0040*/  S2R R14, SR_TID.Y ;  /* 0x00000000000e7919 */ /* 0x000e220000002200 */
[----:B------:R-:W2:Y:S01]  /*0050*/  LDCU.64 UR10, c[0x0][0x358] ;  /* 0x00006b00ff0a77ac */ /* 0x000ea20008000a00 */
[----:B------:R-:W3:Y:S01]  /*0060*/  S2R R6, SR_CTAID.X ;  /* 0x0000000000067919 */ /* 0x000ee20000002500 */
[----:B------:R-:W3:Y:S01]  /*0070*/  S2R R13, SR_TID.X ;  /* 0x00000000000d7919 */ /* 0x000ee20000002100 */
[----:B-1----:R-:W-:-:S04]  /*0080*/  UIADD3 UR4, UPT, UPT, UR8, 0x1e, URZ ;  /* 0x0000001e08047890 */ /* 0x002fc8000fffe0ff */
[----:B------:R-:W-:Y:S01]  /*0090*/  UISETP.GE.U32.AND UP0, UPT, UR4, 0x1f, UPT ;  /* 0x0000001f0400788c */ /* 0x000fe2000bf06070 */
[----:B0-----:R-:W-:Y:S02]  /*00a0*/  LEA R0, R3, R14, 0x4 ;  /* 0x0000000e03007211 */ /* 0x001fe400078e20ff */
[----:B---3--:R-:W-:-:S06]  /*00b0*/  LEA R3, R6, R13, 0x4 ;  /* 0x0000000d06037211 */ /* 0x008fcc00078e20ff */
[----:B--2---:R-:W-:Y:S05]  /*00c0*/  BRA.U !UP0, `(.L_x_3) ;  /* 0x0000000d084c7547 */ /* 0x004fea000b800000 */
[----:B------:R-:W0:Y:S01]  /*00d0*/  S2UR UR7, SR_CgaCtaId ;  /* 0x00000000000779c3 */ /* 0x000e220000008800 */
[----:B------:R-:W-:Y:S01]  /*00e0*/  UIADD3 UR4, UPT, UPT, UR8, 0xf, URZ ;  /* 0x0000000f08047890 */ /* 0x000fe2000fffe0ff */
[----:B------:R-:W-:-:S03]  /*00f0*/  MOV R23, RZ ;  /* 0x000000ff00177202 */ /* 0x000fc60000000f00 */
[----:B------:R-:W-:-:S04]  /*0100*/  USHF.R.S32.HI UR5, URZ, 0x1f, UR4 ;  /* 0x0000001fff057899 */ /* 0x000fc80008011404 */
[----:B------:R-:W-:-:S03]  /*0110*/  ULEA.HI UR5, UR5, UR4, URZ, 0x4 ;  /* 0x0000000405057291 */ /* 0x000fc6000f8f20ff */
[----:B------:R-:W-:Y:S01]  /*0120*/  UMOV UR4, 0x400 ;  /* 0x0000040000047882 */ /* 0x000fe20000000000 */
[----:B------:R-:W-:Y:S02]  /*0130*/  USHF.R.S32.HI UR5, URZ, 0x4, UR5 ;  /* 0x00000004ff057899 */ /* 0x000fe40008011405 */
[----:B------:R-:W-:Y:S02]  /*0140*/  UIADD3 UR6, UPT, UPT, UR4, 0x400, URZ ;  /* 0x0000040004067890 */ /* 0x000fe4000fffe0ff */
[----:B------:R-:W-:Y:S02]  /*0150*/  UISETP.LT.U32.AND UP0, UPT, UR5, 0x1, UPT ;  /* 0x000000010500788c */ /* 0x000fe4000bf01070 */
[----:B0-----:R-:W-:Y:S02]  /*0160*/  ULEA UR4, UR7, UR4, 0x18 ;  /* 0x0000000407047291 */ /* 0x001fe4000f8ec0ff */
[----:B------:R-:W-:Y:S02]  /*0170*/  ULEA UR6, UR7, UR6, 0x18 ;  /* 0x0000000607067291 */ /* 0x000fe4000f8ec0ff */
[----:B------:R-:W-:-:S02]  /*0180*/  USEL UR7, UR5, 0x1, !UP0 ;  /* 0x0000000105077887 */ /* 0x000fc4000c000000 */
[----:B------:R-:W-:Y:S01]  /*0190*/  UISETP.GE.U32.AND UP0, UPT, UR5, 0x2, UPT ;  /* 0x000000020500788c */ /* 0x000fe2000bf06070 */
[C---:B------:R-:W-:Y:S01]  /*01a0*/  LEA R2, R14.reuse, UR4, 0x6 ;  /* 0x000000040e027c11 */ /* 0x040fe2000f8e30ff */
[----:B------:R-:W-:Y:S01]  /*01b0*/  UMOV UR4, URZ ;  /* 0x000000ff00047c82 */ /* 0x000fe20008000000 */
[C---:B------:R-:W-:Y:S02]  /*01c0*/  LEA R16, R13.reuse, UR6, 0x2 ;  /* 0x000000060d107c11 */ /* 0x040fe4000f8e10ff */
[----:B------:R-:W-:Y:S02]  /*01d0*/  LEA R22, R13, R2, 0x2 ;  /* 0x000000020d167211 */ /* 0x000fe400078e10ff */
[----:B------:R-:W-:Y:S02]  /*01e0*/  LEA R20, R14, R16, 0x6 ;  /* 0x000000100e147211 */ /* 0x000fe400078e30ff */
[----:B------:R-:W-:Y:S05]  /*01f0*/  BRA.U !UP0, `(.L_x_4) ;  /* 0x00000009080c7547 */ /* 0x000fea000b800000 */
[----:B------:R-:W0:Y:S01]  /*0200*/  LDCU UR6, c[0x0][0x3a0] ;  /* 0x00007400ff0677ac */ /* 0x000e220008000800 */
[----:B------:R-:W1:Y:S01]  /*0210*/  LDC R12, c[0x0][0x3a0] ;  /* 0x0000e800ff0c7b82 */ /* 0x000e620000000800 */
[----:B------:R-:W-:Y:S01]  /*0220*/  IADD3 R4, PT, PT, R14, 0x10, RZ ;  /* 0x000000100e047810 */ /* 0x000fe20007ffe0ff */
[--C-:B------:R-:W-:Y:S01]  /*0230*/  IMAD R18, R0, UR8, R13.reuse ;  /* 0x0000000800127c24 */ /* 0x100fe2000f8e020d */
[----:B------:R-:W2:Y:S01]  /*0240*/  LDCU UR9, c[0x0][0x398] ;  /* 0x00007300ff0977ac */ /* 0x000ea20008000800 */
[----:B------:R-:W-:Y:S02]  /*0250*/  MOV R23, RZ ;  /* 0x000000ff00177202 */ /* 0x000fe40000000f00 */
[----:B------:R-:W-:Y:S01]  /*0260*/  MOV R17, R13 ;  /* 0x0000000d00117202 */ /* 0x000fe20000000f00 */
[----:B------:R-:W-:Y:S01]  /*0270*/  ULOP3.LUT UR4, UR7, 0xfffffffe, URZ, 0xc0, !UPT ;  /* 0xfffffffe07047892 */ /* 0x000fe2000f8ec0ff */
[----:B------:R-:W-:Y:S01]  /*0280*/  MOV R15, R14 ;  /* 0x0000000e000f7202 */ /* 0x000fe20000000f00 */
[----:B------:R-:W3:Y:S02]  /*0290*/  LDCU UR5, c[0x0][0x39c] ;  /* 0x00007380ff0577ac */ /* 0x000ee40008000800 */
[----:B------:R-:W-:Y:S01]  /*02a0*/  UIADD3 UR4, UPT, UPT, -UR4, URZ, URZ ;  /* 0x000000ff04047290 */ /* 0x000fe2000fffe1ff */
[----:B0-----:R-:W-:-:S02]  /*02b0*/  IMAD R4, R4, UR6, R13 ;  /* 0x0000000604047c24 */ /* 0x001fc4000f8e020d */
[----:B------:R-:W-:Y:S01]  /*02c0*/  IMAD R19, R14, UR6, R13 ;  /* 0x000000060e137c24 */ /* 0x000fe2000f8e020d */
[----:B--2---:R-:W-:Y:S02]  /*02d0*/  ISETP.GE.U32.AND P1, PT, R0, UR9, PT ;  /* 0x0000000900007c0c */ /* 0x004fe4000bf26070 */
[C---:B------:R-:W-:Y:S02]  /*02e0*/  LEA R21, R6.reuse, R4, 0x4 ;  /* 0x0000000406157211 */ /* 0x040fe400078e20ff */
[----:B------:R-:W-:-:S09]  /*02f0*/  LEA R19, R6, R19, 0x4 ;  /* 0x0000001306137211 */ /* 0x000fd200078e20ff */
.L_x_5:
[----:B-1----:R-:W-:Y:S01]  /*0300*/  ISETP.GE.U32.AND P0, PT, R3, R12, PT ;  /* 0x0000000c0300720c */ /* 0x002fe20003f06070 */
[----:B---3--:R-:W-:Y:S01]  /*0310*/  UMOV UR8, UR5 ;  /* 0x0000000500087c82 */ /* 0x008fe20008000000 */
[----:B------:R-:W-:Y:S01]  /*0320*/  HFMA2 R27, -RZ, RZ, 0, 0 ;  /* 0x00000000ff1b7431 */ /* 0x000fe200000001ff */
[----:B------:R-:W-:Y:S02]  /*0330*/  ISETP.GE.U32.OR P2, PT, R17, UR8, P1 ;  /* 0x0000000811007c0c */ /* 0x000fe40008f46470 */
[----:B------:R-:W-:Y:S02]  /*0340*/  ISETP.GE.U32.OR P3, PT, R15, UR8, P0 ;  /* 0x000000080f007c0c */ /* 0x000fe40008766470 */
[----:B------:R-:W-:-:S09]  /*0350*/  MOV R29, RZ ;  /* 0x000000ff001d7202 */ /* 0x000fd20000000f00 */
[----:B------:R-:W0:Y:S08]  /*0360*/  @!P2 LDC.64 R6, c[0x0][0x380] ;  /* 0x0000e000ff06ab82 */ /* 0x000e300000000a00 */
[----:B------:R-:W1:Y:S01]  /*0370*/  @!P3 LDC.64 R4, c[0x0][0x388] ;  /* 0x0000e200ff04bb82 */ /* 0x000e620000000a00 */
[----:B0-----:R-:W-:-:S05]  /*0380*/  @!P2 IMAD.WIDE.U32 R6, R18, 0x4, R6 ;  /* 0x000000041206a825 */ /* 0x001fca00078e0006 */
[----:B------:R-:W2:Y:S01]  /*0390*/  @!P2 LDG.E R27, desc[UR10][R6.64] ;  /* 0x0000000a061ba981 */ /* 0x000ea2000c1e1900 */
[----:B-1----:R-:W-:-:S05]  /*03a0*/  @!P3 IMAD.WIDE.U32 R4, R19, 0x4, R4 ;  /* 0x000000041304b825 */ /* 0x002fca00078e0004 */
[----:B------:R-:W3:Y:S04]  /*03b0*/  @!P3 LDG.E R29, desc[UR10][R4.64] ;  /* 0x0000000a041db981 */ /* 0x000ee8000c1e1900 */
[----:B--2---:R0:W-:Y:S04]  /*03c0*/  STS [R22], R27 ;  /* 0x0000001b16007388 */ /* 0x0041e80000000800 */
[----:B---3--:R-:W-:Y:S01]  /*03d0*/  STS [R20], R29 ;  /* 0x0000001d14007388 */ /* 0x008fe20000000800 */
[----:B------:R-:W-:Y:S06]  /*03e0*/  BAR.SYNC.DEFER_BLOCKING 0x0 ;  /* 0x0000000000007b1d */ /* 0x000fec0000010000 */
[----:B------:R-:W-:Y:S04]  /*03f0*/  LDS R24, [R16] ;  /* 0x0000000010187984 */ /* 0x000fe80000000800 */
[----:B------:R-:W1:Y:S04]  /*0400*/  LDS.128 R8, [R2] ;  /* 0x0000000002087984 */ /* 0x000e680000000c00 */
[----:B------:R-:W2:Y:S04]  /*0410*/  LDS R26, [R16+0x40] ;  /* 0x00004000101a7984 */ /* 0x000ea80000000800 */
[----:B------:R-:W3:Y:S04]  /*0420*/  LDS R25, [R16+0x80] ;  /* 0x0000800010197984 */ /* 0x000ee80000000800 */
[----:B------:R-:W-:Y:S01]  /*0430*/  LDS.128 R4, [R2+0x10] ;  /* 0x0000100002047984 */ /* 0x000fe20000000c00 */
[----:B0-----:R-:W-:-:S03]  /*0440*/  HFMA2 R27, -RZ, RZ, 0, 0 ;  /* 0x00000000ff1b7431 */ /* 0x001fc600000001ff */
[----:B------:R-:W-:Y:S04]  /*0450*/  LDS R28, [R16+0x300] ;  /* 0x00030000101c7984 */ /* 0x000fe80000000800 */
[----:B------:R-:W-:Y:S01]  /*0460*/  LDS R29, [R16+0x340] ;  /* 0x00034000101d7984 */ /* 0x000fe20000000800 */
[----:B-1----:R-:W-:-:S03]  /*0470*/  FFMA R24, R8, R24, R23 ;  /* 0x0000001808187223 */ /* 0x002fc60000000017 */
[----:B------:R-:W0:Y:S01]  /*0480*/  LDS R8, [R16+0xc0] ;  /* 0x0000c00010087984 */ /* 0x000e220000000800 */
[----:B--2---:R-:W-:-:S03]  /*0490*/  FFMA R24, R26, R9, R24 ;  /* 0x000000091a187223 */ /* 0x004fc60000000018 */
[----:B------:R-:W1:Y:S04]  /*04a0*/  LDS R9, [R16+0x100] ;  /* 0x0001000010097984 */ /* 0x000e680000000800 */
[----:B------:R-:W2:Y:S04]  /*04b0*/  LDS R26, [R16+0x140] ;  /* 0x00014000101a7984 */ /* 0x000ea80000000800 */
[----:B------:R-:W4:Y:S01]  /*04c0*/  LDS R23, [R16+0x180] ;  /* 0x0001800010177984 */ /* 0x000f220000000800 */
[----:B---3--:R-:W-:-:S03]  /*04d0*/  FFMA R25, R25, R10, R24 ;  /* 0x0000000a19197223 */ /* 0x008fc60000000018 */
[----:B------:R-:W3:Y:S01]  /*04e0*/  LDS R24, [R16+0x1c0] ;  /* 0x0001c00010187984 */ /* 0x000ee20000000800 */
[----:B0-----:R-:W-:-:S03]  /*04f0*/  FFMA R11, R8, R11, R25 ;  /* 0x0000000b080b7223 */ /* 0x001fc60000000019 */
[----:B------:R-:W-:Y:S01]  /*0500*/  LDS R25, [R16+0x200] ;  /* 0x0002000010197984 */ /* 0x000fe20000000800 */
[----:B-1----:R-:W-:-:S04]  /*0510*/  FFMA R9, R4, R9, R11 ;  /* 0x0000000904097223 */ /* 0x002fc8000000000b */
[----:B--2---:R-:W-:Y:S02]  /*0520*/  FFMA R4, R26, R5, R9 ;  /* 0x000000051a047223 */ /* 0x004fe40000000009 */
[----:B------:R-:W0:Y:S04]  /*0530*/  LDS.128 R8, [R2+0x20] ;  /* 0x0000200002087984 */ /* 0x000e280000000c00 */
[----:B------:R-:W1:Y:S01]  /*0540*/  LDS R26, [R16+0x240] ;  /* 0x00024000101a7984 */ /* 0x000e620000000800 */
[----:B----4-:R-:W-:Y:S01]  /*0550*/  FFMA R5, R23, R6, R4 ;  /* 0x0000000617057223 */ /* 0x010fe20000000004 */
[----:B------:R-:W-:Y:S02]  /*0560*/  IADD3 R4, PT, PT, R17, 0x10, RZ ;  /* 0x0000001011047810 */ /* 0x000fe40007ffe0ff */
[----:B------:R-:W2:Y:S02]  /*0570*/  LDS R23, [R16+0x280] ;  /* 0x0002800010177984 */ /* 0x000ea40000000800 */
[----:B------:R-:W-:-:S02]  /*0580*/  ISETP.GE.U32.OR P2, PT, R4, UR8, P1 ;  /* 0x0000000804007c0c */ /* 0x000fc40008f46470 */
[----:B------:R-:W4:Y:S01]  /*0590*/  LDS R6, [R16+0x2c0] ;  /* 0x0002c00010067984 */ /* 0x000f220000000800 */
[----:B---3--:R-:W-:-:S03]  /*05a0*/  FFMA R7, R24, R7, R5 ;  /* 0x0000000718077223 */ /* 0x008fc60000000005 */
[----:B------:R-:W-:Y:S07]  /*05b0*/  LDS R24, [R16+0x3c0] ;  /* 0x0003c00010187984 */ /* 0x000fee0000000800 */
[----:B------:R-:W3:Y:S01]  /*05c0*/  @!P2 LDC.64 R4, c[0x0][0x380] ;  /* 0x0000e000ff04ab82 */ /* 0x000ee20000000a00 */
[----:B0-----:R-:W-:-:S04]  /*05d0*/  FFMA R7, R8, R25, R7 ;  /* 0x0000001908077223 */ /* 0x001fc80000000007 */
[----:B-1----:R-:W-:Y:S01]  /*05e0*/  FFMA R26, R26, R9, R7 ;  /* 0x000000091a1a7223 */ /* 0x002fe20000000007 */
[----:B------:R-:W-:-:S03]  /*05f0*/  @!P2 IADD3 R9, PT, PT, R18, 0x10, RZ ;  /* 0x000000101209a810 */ /* 0x000fc60007ffe0ff */
[----:B--2---:R-:W-:Y:S02]  /*0600*/  FFMA R23, R23, R10, R26 ;  /* 0x0000000a17177223 */ /* 0x004fe4000000001a */
[----:B---3--:R-:W-:-:S04]  /*0610*/  @!P2 IMAD.WIDE.U32 R8, R9, 0x4, R4 ;  /* 0x000000040908a825 */ /* 0x008fc800078e0004 */
[----:B----4-:R-:W-:Y:S02]  /*0620*/  FFMA R25, R6, R11, R23 ;  /* 0x0000000b06197223 */ /* 0x010fe40000000017 */
[----:B------:R-:W-:Y:S04]  /*0630*/  LDS R23, [R16+0x380] ;  /* 0x0003800010177984 */ /* 0x000fe80000000800 */
[----:B------:R-:W0:Y:S01]  /*0640*/  LDS.128 R4, [R2+0x30] ;  /* 0x0000300002047984 */ /* 0x000e220000000c00 */
[----:B------:R-:W-:Y:S06]  /*0650*/  BAR.SYNC.DEFER_BLOCKING 0x0 ;  /* 0x0000000000007b1d */ /* 0x000fec0000010000 */
[----:B------:R-:W2:Y:S01]  /*0660*/  @!P2 LDG.E R27, desc[UR10][R8.64] ;  /* 0x0000000a081ba981 */ /* 0x000ea2000c1e1900 */
[----:B------:R-:W-:-:S04]  /*0670*/  IADD3 R10, PT, PT, R15, 0x10, RZ ;  /* 0x000000100f0a7810 */ /* 0x000fc80007ffe0ff */
[----:B------:R-:W-:-:S13]  /*0680*/  ISETP.GE.U32.OR P0, PT, R10, UR8, P0 ;  /* 0x000000080a007c0c */ /* 0x000fda0008706470 */
[----:B------:R-:W1:Y:S01]  /*0690*/  @!P0 LDC.64 R10, c[0x0][0x388] ;  /* 0x0000e200ff0a8b82 */ /* 0x000e620000000a00 */
[----:B--2---:R1:W-:Y:S02]  /*06a0*/  STS [R22], R27 ;  /* 0x0000001b16007388 */ /* 0x0043e40000000800 */
[----:B-1----:R-:W-:Y:S01]  /*06b0*/  @!P0 IMAD.WIDE.U32 R26, R21, 0x4, R10 ;  /* 0x00000004151a8825 */ /* 0x002fe200078e000a */
[----:B------:R-:W-:-:S06]  /*06c0*/  MOV R11, RZ ;  /* 0x000000ff000b7202 */ /* 0x000fcc0000000f00 */
[----:B------:R-:W2:Y:S01]  /*06d0*/  @!P0 LDG.E R11, desc[UR10][R26.64] ;  /* 0x0000000a1a0b8981 */ /* 0x000ea2000c1e1900 */
[----:B0-----:R-:W-:-:S04]  /*06e0*/  FFMA R4, R4, R28, R25 ;  /* 0x0000001c04047223 */ /* 0x001fc80000000019 */
[----:B------:R-:W-:-:S04]  /*06f0*/  FFMA R28, R29, R5, R4 ;  /* 0x000000051d1c7223 */ /* 0x000fc80000000004 */
[----:B------:R-:W-:-:S04]  /*0700*/  FFMA R23, R23, R6, R28 ;  /* 0x0000000617177223 */ /* 0x000fc8000000001c */
[----:B------:R-:W-:Y:S01]  /*0710*/  FFMA R7, R24, R7, R23 ;  /* 0x0000000718077223 */ /* 0x000fe20000000017 */
[----:B------:R-:W-:-:S04]  /*0720*/  UIADD3 UR4, UPT, UPT, UR4, 0x2, URZ ;  /* 0x0000000204047890 */ /* 0x000fc8000fffe0ff */
[----:B------:R-:W-:Y:S01]  /*0730*/  UISETP.NE.AND UP0, UPT, UR4, URZ, UPT ;  /* 0x000000ff0400728c */ /* 0x000fe2000bf05270 */
[----:B------:R-:W-:Y:S02]  /*0740*/  IADD3 R15, PT, PT, R15, 0x20, RZ ;  /* 0x000000200f0f7810 */ /* 0x000fe40007ffe0ff */
[----:B------:R-:W-:Y:S02]  /*0750*/  IADD3 R17, PT, PT, R17, 0x20, RZ ;  /* 0x0000002011117810 */ /* 0x000fe40007ffe0ff */
[----:B------:R-:W-:Y:S02]  /*0760*/  IADD3 R18, PT, PT, R18, 0x20, RZ ;  /* 0x0000002012127810 */ /* 0x000fe40007ffe0ff */
[C---:B------:R-:W-:Y:S02]  /*0770*/  LEA R19, R12.reuse, R19, 0x5 ;  /* 0x000000130c137211 */ /* 0x040fe400078e28ff */
[----:B------:R-:W-:Y:S01]  /*0780*/  LEA R21, R12, R21, 0x5 ;  /* 0x000000150c157211 */ /* 0x000fe200078e28ff */
[----:B--2---:R-:W-:Y:S01]  /*0790*/  STS [R20], R11 ;  /* 0x0000000b14007388 */ /* 0x004fe20000000800 */
[----:B------:R-:W-:Y:S06]  /*07a0*/  BAR.SYNC.DEFER_BLOCKING 0x0 ;  /* 0x0000000000007b1d */ /* 0x000fec0000010000 */
[----:B------:R-:W-:Y:S04]  /*07b0*/  LDS R25, [R16] ;  /* 0x0000000010197984 */ /* 0x000fe80000000800 */
[----:B------:R-:W0:Y:S04]  /*07c0*/  LDS.128 R8, [R2] ;  /* 0x0000000002087984 */ /* 0x000e280000000c00 */
[----:B------:R-:W1:Y:S04]  /*07d0*/  LDS R4, [R16+0x40] ;  /* 0x0000400010047984 */ /* 0x000e680000000800 */
[----:B------:R-:W2:Y:S04]  /*07e0*/  LDS R23, [R16+0x80] ;  /* 0x0000800010177984 */ /* 0x000ea80000000800 */
[----:B------:R-:W3:Y:S01]  /*07f0*/  LDS R27, [R16+0xc0] ;  /* 0x0000c000101b7984 */ /* 0x000ee20000000800 */
[----:B0-----:R-:W-:-:S03]  /*0800*/  FFMA R25, R8, R25, R7 ;  /* 0x0000001908197223 */ /* 0x001fc60000000007 */
[----:B------:R-:W-:Y:S01]  /*0810*/  LDS R8, [R16+0x140] ;  /* 0x0001400010087984 */ /* 0x000fe20000000800 */
[----:B-1----:R-:W-:-:S03]  /*0820*/  FFMA R24, R4, R9, R25 ;  /* 0x0000000904187223 */ /* 0x002fc60000000019 */
[----:B------:R-:W-:Y:S04]  /*0830*/  LDS R9, [R16+0x100] ;  /* 0x0001000010097984 */ /* 0x000fe80000000800 */
[----:B------:R-:W0:Y:S01]  /*0840*/  LDS.128 R4, [R2+0x10] ;  /* 0x0000100002047984 */ /* 0x000e220000000c00 */
[----:B--2---:R-:W-:-:S03]  /*0850*/  FFMA R10, R23, R10, R24 ;  /* 0x0000000a170a7223 */ /* 0x004fc60000000018 */
[----:B------:R-:W1:Y:S01]  /*0860*/  LDS R25, [R16+0x180] ;  /* 0x0001800010197984 */ /* 0x000e620000000800 */
[----:B---3--:R-:W-:-:S03]  /*0870*/  FFMA R11, R27, R11, R10 ;  /* 0x0000000b1b0b7223 */ /* 0x008fc6000000000a */
[----:B------:R-:W-:Y:S04]  /*0880*/  LDS R24, [R16+0x240] ;  /* 0x0002400010187984 */ /* 0x000fe80000000800 */
[----:B------:R-:W-:Y:S01]  /*0890*/  LDS R23, [R16+0x280] ;  /* 0x0002800010177984 */ /* 0x000fe20000000800 */
[----:B0-----:R-:W-:-:S03]  /*08a0*/  FFMA R9, R4, R9, R11 ;  /* 0x0000000904097223 */ /* 0x001fc6000000000b */
[----:B------:R-:W0:Y:S01]  /*08b0*/  LDS R4, [R16+0x1c0] ;  /* 0x0001c00010047984 */ /* 0x000e220000000800 */
[----:B------:R-:W-:-:S03]  /*08c0*/  FFMA R26, R8, R5, R9 ;  /* 0x00000005081a7223 */ /* 0x000fc60000000009 */
[----:B------:R-:W-:Y:S04]  /*08d0*/  LDS R5, [R16+0x200] ;  /* 0x0002000010057984 */ /* 0x000fe80000000800 */
[----:B------:R-:W2:Y:S01]  /*08e0*/  LDS.128 R8, [R2+0x20] ;  /* 0x0000200002087984 */ /* 0x000ea20000000c00 */
[----:B-1----:R-:W-:-:S03]  /*08f0*/  FFMA R25, R25, R6, R26 ;  /* 0x0000000619197223 */ /* 0x002fc6000000001a */
[----:B------:R-:W1:Y:S01]  /*0900*/  LDS R26, [R16+0x2c0] ;  /* 0x0002c000101a7984 */ /* 0x000e620000000800 */
[----:B0-----:R-:W-:-:S03]  /*0910*/  FFMA R7, R4, R7, R25 ;  /* 0x0000000704077223 */ /* 0x001fc60000000019 */
[----:B------:R-:W-:Y:S01]  /*0920*/  LDS R25, [R16+0x3c0] ;  /* 0x0003c00010197984 */ /* 0x000fe20000000800 */
[----:B--2---:R-:W-:-:S03]  /*0930*/  FFMA R5, R8, R5, R7 ;  /* 0x0000000508057223 */ /* 0x004fc60000000007 */
[----:B------:R-:W-:Y:S01]  /*0940*/  LDS R8, [R16+0x340] ;  /* 0x0003400010087984 */ /* 0x000fe20000000800 */
[----:B------:R-:W-:-:S03]  /*0950*/  FFMA R24, R24, R9, R5 ;  /* 0x0000000918187223 */ /* 0x000fc60000000005 */
[----:B------:R-:W-:Y:S04]  /*0960*/  LDS R9, [R16+0x300] ;  /* 0x0003000010097984 */ /* 0x000fe80000000800 */
[----:B------:R-:W0:Y:S01]  /*0970*/  LDS.128 R4, [R2+0x30] ;  /* 0x0000300002047984 */ /* 0x000e220000000c00 */
[----:B------:R-:W-:-:S03]  /*0980*/  FFMA R23, R23, R10, R24 ;  /* 0x0000000a17177223 */ /* 0x000fc60000000018 */
[----:B------:R-:W2:Y:S01]  /*0990*/  LDS R10, [R16+0x380] ;  /* 0x00038000100a7984 */ /* 0x000ea20000000800 */
[----:B-1----:R-:W-:-:S04]  /*09a0*/  FFMA R11, R26, R11, R23 ;  /* 0x0000000b1a0b7223 */ /* 0x002fc80000000017 */
[----:B0-----:R-:W-:-:S04]  /*09b0*/  FFMA R9, R4, R9, R11 ;  /* 0x0000000904097223 */ /* 0x001fc8000000000b */
[----:B------:R-:W-:-:S04]  /*09c0*/  FFMA R5, R8, R5, R9 ;  /* 0x0000000508057223 */ /* 0x000fc80000000009 */
[----:B--2---:R-:W-:-:S04]  /*09d0*/  FFMA R6, R10, R6, R5 ;  /* 0x000000060a067223 */ /* 0x004fc80000000005 */
[----:B------:R-:W-:Y:S01]  /*09e0*/  FFMA R23, R25, R7, R6 ;  /* 0x0000000719177223 */ /* 0x000fe20000000006 */
[----:B------:R-:W-:Y:S06]  /*09f0*/  BAR.SYNC.DEFER_BLOCKING 0x0 ;  /* 0x0000000000007b1d */ /* 0x000fec0000010000 */
[----:B------:R-:W-:Y:S05]  /*0a00*/  BRA.U UP0, `(.L_x_5) ;  /* 0xfffffff9003c7547 */ /* 0x000fea000b83ffff */
[----:B------:R-:W-:-:S04]  /*0a10*/  USHF.L.U32 UR4, UR7, 0x4, URZ ;  /* 0x0000000407047899 */ /* 0x000fc800080006ff */
[----:B------:R-:W-:-:S12]  /*0a20*/  ULOP3.LUT UR4, UR4, 0xffffffe0, URZ, 0xc0, !UPT ;  /* 0xffffffe004047892 */ /* 0x000fd8000f8ec0ff */
.L_x_4:
[----:B------:R-:W-:-:S04]  /*0a30*/  ULOP3.LUT UR7, UR7, 0x1, URZ, 0xc0, !UPT ;  /* 0x0000000107077892 */ /* 0x000fc8000f8ec0ff */
[----:B------:R-:W-:-:S09]  /*0a40*/  UISETP.NE.U32.AND UP0, UPT, UR7, 0x1, UPT ;  /* 0x000000010700788c */ /* 0x000fd2000bf05070 */
[----:B------:R-:W-:Y:S05]  /*0a50*/  BRA.U UP0, `(.L_x_3) ;  /* 0x0000000100e87547 */ /* 0x000fea000b800000 */
[----:B------:R-:W0:Y:S01]  /*0a60*/  LDCU UR5, c[0x0][0x398] ;  /* 0x00007300ff0577ac */ /* 0x000e220008000800 */
[----:B------:R-:W-:Y:S01]  /*0a70*/  IADD3 R13, PT, PT, R13, UR4, RZ ;  /* 0x000000040d0d7c10 */ /* 0x000fe2000fffe0ff */
[----:B------:R-:W-:Y:S01]  /*0a80*/  HFMA2 R15, -RZ, RZ, 0, 0 ;  /* 0x00000000ff0f7431 */ /* 0x000fe200000001ff */
[----:B------:R-:W-:Y:S01]  /*0a90*/  IADD3 R14, PT, PT, R14, UR4, RZ ;  /* 0x000000040e0e7c10 */ /* 0x000fe2000fffe0ff */
[----:B------:R-:W1:Y:S01]  /*0aa0*/  LDCU UR6, c[0x0][0x3a0] ;  /* 0x00007400ff0677ac */ /* 0x000e620008000800 */
[----:B------:R-:W-:Y:S01]  /*0ab0*/  ISETP.GE.U32.AND P0, PT, R13, UR8, PT ;  /* 0x000000080d007c0c */ /* 0x000fe2000bf06070 */
[----:B------:R-:W-:Y:S01]  /*0ac0*/  IMAD R7, R0, UR8, R13 ;  /* 0x0000000800077c24 */ /* 0x000fe2000f8e020d */
[----:B------:R-:W-:Y:S02]  /*0ad0*/  ISETP.GE.U32.AND P1, PT, R14, UR8, PT ;  /* 0x000000080e007c0c */ /* 0x000fe4000bf26070 */
[----:B------:R-:W-:Y:S02]  /*0ae0*/  MOV R25, RZ ;  /* 0x000000ff00197202 */ /* 0x000fe40000000f00 */
[----:B0-----:R-:W-:-:S02]  /*0af0*/  ISETP.GE.U32.OR P0, PT, R0, UR5, P0 ;  /* 0x0000000500007c0c */ /* 0x001fc40008706470 */
[----:B-1----:R-:W-:-:S11]  /*0b00*/  ISETP.GE.U32.OR P1, PT, R3, UR6, P1 ;  /* 0x0000000603007c0c */ /* 0x002fd60008f26470 */
[----:B------:R-:W0:Y:S02]  /*0b10*/  @!P0 LDC.64 R8, c[0x0][0x380] ;  /* 0x0000e000ff088b82 */ /* 0x000e240000000a00 */
[----:B------:R-:W-:-:S06]  /*0b20*/  @!P1 IMAD R13, R14, UR6, R3 ;  /* 0x000000060e0d9c24 */ /* 0x000fcc000f8e0203 */
[----:B------:R-:W1:Y:S01]  /*0b30*/  @!P1 LDC.64 R4, c[0x0][0x388] ;  /* 0x0000e200ff049b82 */ /* 0x000e620000000a00 */
[----:B0-----:R-:W-:-:S05]  /*0b40*/  @!P0 IMAD.WIDE.U32 R8, R7, 0x4, R8 ;  /* 0x0000000407088825 */ /* 0x001fca00078e0008 */
[----:B------:R-:W2:Y:S01]  /*0b50*/  @!P0 LDG.E R15, desc[UR10][R8.64] ;  /* 0x0000000a080f8981 */ /* 0x000ea2000c1e1900 */
[----:B-1----:R-:W-:-:S05]  /*0b60*/  @!P1 IMAD.WIDE.U32 R12, R13, 0x4, R4 ;  /* 0x000000040d0c9825 */ /* 0x002fca00078e0004 */
[----:B------:R-:W3:Y:S04]  /*0b70*/  @!P1 LDG.E R25, desc[UR10][R12.64] ;  /* 0x0000000a0c199981 */ /* 0x000ee8000c1e1900 */
        /* <DEDUP_REMOVED lines=11> */
[----:B------:R-:W5:Y:S04]  /*0c30*/  LDS R19, [R16+0x180] ;  /* 0x0001800010137984 */ /* 0x000f680000000800 */
[----:B------:R-:W5:Y:S04]  /*0c40*/  LDS R24, [R16+0x1c0] ;  /* 0x0001c00010187984 */ /* 0x000f680000000800 */
[----:B------:R-:W-:Y:S04]  /*0c50*/  LDS R25, [R16+0x200] ;  /* 0x0002000010197984 */ /* 0x000fe80000000800 */
[----:B------:R-:W5:Y:S01]  /*0c60*/  LDS.128 R12, [R2+0x20] ;  /* 0x00002000020c7984 */ /* 0x000f620000000c00 */
[----:B0-----:R-:W-:-:S03]  /*0c70*/  FFMA R20, R4, R27, R23 ;  /* 0x0000001b04147223 */ /* 0x001fc60000000017 */
[----:B------:R-:W0:Y:S01]  /*0c80*/  LDS R4, [R16+0x240] ;  /* 0x0002400010047984 */ /* 0x000e220000000800 */
[----:B-1----:R-:W-:-:S03]  /*0c90*/  FFMA R20, R29, R5, R20 ;  /* 0x000000051d147223 */ /* 0x002fc60000000014 */
[----:B------:R-:W1:Y:S01]  /*0ca0*/  LDS R5, [R16+0x280] ;  /* 0x0002800010057984 */ /* 0x000e620000000800 */
[----:B--2---:R-:W-:-:S03]  /*0cb0*/  FFMA R21, R21, R6, R20 ;  /* 0x0000000615157223 */ /* 0x004fc60000000014 */
[----:B------:R-:W2:Y:S01]  /*0cc0*/  LDS R6, [R16+0x2c0] ;  /* 0x0002c00010067984 */ /* 0x000ea20000000800 */
[----:B---3--:R-:W-:-:S03]  /*0cd0*/  FFMA R27, R26, R7, R21 ;  /* 0x000000071a1b7223 */ /* 0x008fc60000000015 */
[----:B------:R-:W-:Y:S04]  /*0ce0*/  LDS R7, [R16+0x300] ;  /* 0x0003000010077984 */ /* 0x000fe80000000800 */
[----:B------:R-:W3:Y:S01]  /*0cf0*/  LDS.128 R20, [R2+0x30] ;  /* 0x0000300002147984 */ /* 0x000ee20000000c00 */
[----:B----4-:R-:W-:-:S03]  /*0d00*/  FFMA R17, R8, R17, R27 ;  /* 0x0000001108117223 */ /* 0x010fc6000000001b */
[----:B------:R-:W4:Y:S01]  /*0d10*/  LDS R8, [R16+0x340] ;  /* 0x0003400010087984 */ /* 0x000f220000000800 */
[----:B-----5:R-:W-:-:S03]  /*0d20*/  FFMA R26, R18, R9, R17 ;  /* 0x00000009121a7223 */ /* 0x020fc60000000011 */
[----:B------:R-:W5:Y:S04]  /*0d30*/  LDS R9, [R16+0x380] ;  /* 0x0003800010097984 */ /* 0x000f680000000800 */
[----:B------:R-:W5:Y:S01]  /*0d40*/  LDS R18, [R16+0x3c0] ;  /* 0x0003c00010127984 */ /* 0x000f620000000800 */
[----:B------:R-:W-:-:S04]  /*0d50*/  FFMA R19, R19, R10, R26 ;  /* 0x0000000a13137223 */ /* 0x000fc8000000001a */
[----:B------:R-:W-:-:S04]  /*0d60*/  FFMA R11, R24, R11, R19 ;  /* 0x0000000b180b7223 */ /* 0x000fc80000000013 */
[----:B------:R-:W-:-:S04]  /*0d70*/  FFMA R11, R12, R25, R11 ;  /* 0x000000190c0b7223 */ /* 0x000fc8000000000b */
[----:B0-----:R-:W-:-:S04]  /*0d80*/  FFMA R4, R4, R13, R11 ;  /* 0x0000000d04047223 */ /* 0x001fc8000000000b */
[----:B-1----:R-:W-:-:S04]  /*0d90*/  FFMA R5, R5, R14, R4 ;  /* 0x0000000e05057223 */ /* 0x002fc80000000004 */
[----:B--2---:R-:W-:-:S04]  /*0da0*/  FFMA R5, R6, R15, R5 ;  /* 0x0000000f06057223 */ /* 0x004fc80000000005 */
[----:B---3--:R-:W-:-:S04]  /*0db0*/  FFMA R5, R20, R7, R5 ;  /* 0x0000000714057223 */ /* 0x008fc80000000005 */
[----:B----4-:R-:W-:-:S04]  /*0dc0*/  FFMA R8, R8, R21, R5 ;  /* 0x0000001508087223 */ /* 0x010fc80000000005 */
[----:B-----5:R-:W-:-:S04]  /*0dd0*/  FFMA R9, R9, R22, R8 ;  /* 0x0000001609097223 */ /* 0x020fc80000000008 */
[----:B------:R-:W-:Y:S01]  /*0de0*/  FFMA R23, R18, R23, R9 ;  /* 0x0000001712177223 */ /* 0x000fe20000000009 */
[----:B------:R-:W-:Y:S06]  /*0df0*/  BAR.SYNC.DEFER_BLOCKING 0x0 ;  /* 0x0000000000007b1d */ /* 0x000fec0000010000 */
.L_x_3:
[----:B------:R-:W0:Y:S01]  /*0e00*/  LDCU UR4, c[0x0][0x3a0] ;  /* 0x00007400ff0477ac */ /* 0x000e220008000800 */
[----:B------:R-:W1:Y:S01]  /*0e10*/  LDCU UR5, c[0x0][0x398] ;  /* 0x00007300ff0577ac */ /* 0x000e620008000800 */
[----:B0-----:R-:W-:-:S04]  /*0e20*/  ISETP.GE.U32.AND P0, PT, R3, UR4, PT ;  /* 0x0000000403007c0c */ /* 0x001fc8000bf06070 */
[----:B-1----:R-:W-:-:S13]  /*0e30*/  ISETP.GE.U32.OR P0, PT, R0, UR5, P0 ;  /* 0x0000000500007c0c */ /* 0x002fda0008706470 */
[----:B------:R-:W-:Y:S05]  /*0e40*/  @P0 EXIT ;  /* 0x000000000000094d */ /* 0x000fea0003800000 */
[----:B------:R-:W0:Y:S01]  /*0e50*/  LDC.64 R4, c[0x0][0x390] ;  /* 0x0000e400ff047b82 */ /* 0x000e220000000a00 */
[----:B------:R-:W-:-:S04]  /*0e60*/  IMAD R3, R0, UR4, R3 ;  /* 0x0000000400037c24 */ /* 0x000fc8000f8e0203 */
[----:B0-----:R-:W-:-:S05]  /*0e70*/  IMAD.WIDE.U32 R2, R3, 0x4, R4 ;  /* 0x0000000403027825 */ /* 0x001fca00078e0004 */
[----:B------:R-:W-:Y:S01]  /*0e80*/  STG.E desc[UR10][R2.64], R23 ;  /* 0x0000001702007986 */ /* 0x000fe2000c10190a */
[----:B------:R-:W-:Y:S05]  /*0e90*/  EXIT ;  /* 0x000000000000794d */ /* 0x000fea0003800000 */
.L_x_6:
        /* <DEDUP_REMOVED lines=14> */
.L_x_13:


//--------------------- .text._Z11matmulNaivePKfS0_Pfiii --------------------------
	.section	.text._Z11matmulNaivePKfS0_Pfiii,"ax",@progbits
	.align	128
        .global         _Z11matmulNaivePKfS0_Pfiii
        .type           _Z11matmulNaivePKfS0_Pfiii,@function
        .size           _Z11matmulNaivePKfS0_Pfiii,(.L_x_14 - _Z11matmulNaivePKfS0_Pfiii)
        .other          _Z11matmulNaivePKfS0_Pfiii,@"STO_CUDA_ENTRY STV_DEFAULT"
_Z11matmulNaivePKfS0_Pfiii:
.text._Z11matmulNaivePKfS0_Pfiii:
[----:B------:R-:W-:Y:S01]  /*0000*/  LDC R1, c[0x0][0x37c] ;  /* 0x0000df00ff017b82 */ /* 0x000fe20000000800 */
[----:B------:R-:W0:Y:S07]  /*0010*/  S2R R7, SR_TID.X ;  /* 0x0000000000077919 */ /* 0x000e2e0000002100 */
[----:B------:R-:W1:Y:S01]  /*0020*/  S2UR UR5, SR_CTAID.X ;  /* 0x00000000000579c3 */ /* 0x000e620000002500 */
[----:B------:R-:W2:Y:S01]  /*0030*/  LDCU UR6, c[0x0][0x364] ;  /* 0x00006c80ff0677ac */ /* 0x000ea20008000800 */
[----:B------:R-:W2:Y:S01]  /*0040*/  S2R R2, SR_CTAID.Y ;  /* 0x0000000000027919 */ /* 0x000ea20000002600 */
[----:B------:R-:W1:Y:S01]  /*0050*/  LDCU UR4, c[0x0][0x360] ;  /* 0x00006c00ff0477ac */ /* 0x000e620008000800 */
[----:B------:R-:W2:Y:S04]  /*0060*/  S2R R5, SR_TID.Y ;  /* 0x0000000000057919 */ /* 0x000ea80000002200 */
[----:B------:R-:W3:Y:S01]  /*0070*/  LDC R0, c[0x0][0x3a0] ;  /* 0x0000e800ff007b82 */ /* 0x000ee20000000800 */
[----:B------:R-:W4:Y:S01]  /*0080*/  LDCU UR7, c[0x0][0x398] ;  /* 0x00007300ff0777ac */ /* 0x000f220008000800 */
[----:B-1----:R-:W-:-:S06]  /*0090*/  UIMAD UR4, UR4, UR5, URZ ;  /* 0x00000005040472a4 */ /* 0x002fcc000f8e02ff */
[----:B0-----:R-:W-:-:S04]  /*00a0*/  IADD3 R3, PT, PT, R7, UR4, RZ ;  /* 0x0000000407037c10 */ /* 0x001fc8000fffe0ff */
[----:B---3--:R-:W-:Y:S01]  /*00b0*/  ISETP.GE.U32.AND P0, PT, R3, R0, PT ;  /* 0x000000000300720c */ /* 0x008fe20003f06070 */
[----:B--2---:R-:W-:-:S05]  /*00c0*/  IMAD R2, R2, UR6, R5 ;  /* 0x0000000602027c24 */ /* 0x004fca000f8e0205 */
[----:B----4-:R-:W-:-:S13]  /*00d0*/  ISETP.GE.U32.OR P0, PT, R2, UR7, P0 ;  /* 0x0000000702007c0c */ /* 0x010fda0008706470 */
[----:B------:R-:W-:Y:S05]  /*00e0*/  @P0 EXIT ;  /* 0x000000000000094d */ /* 0x000fea0003800000 */
[----:B------:R-:W0:Y:S01]  /*00f0*/  LDC R5, c[0x0][0x39c] ;  /* 0x0000e700ff057b82 */ /* 0x000e220000000800 */
[----:B------:R-:W1:Y:S01]  /*0100*/  LDCU.64 UR6, c[0x0][0x358] ;  /* 0x00006b00ff0677ac */ /* 0x000e620008000a00 */
[----:B------:R-:W-:Y:S01]  /*0110*/  HFMA2 R12, -RZ, RZ, 0, 0 ;  /* 0x00000000ff0c7431 */ /* 0x000fe200000001ff */
[----:B0-----:R-:W-:-:S13]  /*0120*/  ISETP.GE.AND P0, PT, R5, 0x1, PT ;  /* 0x000000010500780c */ /* 0x001fda0003f06270 */
[----:B-1----:R-:W-:Y:S05]  /*0130*/  @!P0 BRA `(.L_x_7) ;  /* 0x0000000800448947 */ /* 0x002fea0003800000 */
[C---:B------:R-:W-:Y:S02]  /*0140*/  ISETP.GE.U32.AND P1, PT, R5.reuse, 0x8, PT ;  /* 0x000000080500780c */ /* 0x040fe40003f26070 */
[----:B------:R-:W-:Y:S02]  /*0150*/  LOP3.LUT R4, R5, 0x7, RZ, 0xc0, !PT ;  /* 0x0000000705047812 */ /* 0x000fe400078ec0ff */
[----:B------:R-:W-:Y:S02]  /*0160*/  MOV R12, RZ ;  /* 0x000000ff000c7202 */ /* 0x000fe40000000f00 */
[----:B------:R-:W-:Y:S02]  /*0170*/  ISETP.NE.AND P0, PT, R4, RZ, PT ;  /* 0x000000ff0400720c */ /* 0x000fe40003f05270 */
[----:B------:R-:W-:-:S05]  /*0180*/  MOV R6, RZ ;  /* 0x000000ff00067202 */ /* 0x000fca0000000f00 */
[----:B------:R-:W-:Y:S06]  /*0190*/  @!P1 BRA `(.L_x_8) ;  /* 0x0000000400249947 */ /* 0x000fec0003800000 */
[----:B------:R-:W-:Y:S01]  /*01a0*/  LOP3.LUT R6, R5, 0x7ffffff8, RZ, 0xc0, !PT ;  /* 0x7ffffff805067812 */ /* 0x000fe200078ec0ff */
[C---:B------:R-:W-:Y:S01]  /*01b0*/  IMAD R11, R0.reuse, 0x3, R3 ;  /* 0x00000003000b7824 */ /* 0x040fe200078e0203 */
[C---:B------:R-:W-:Y:S01]  /*01c0*/  IADD3 R7, PT, PT, R0.reuse, UR4, R7 ;  /* 0x0000000400077c10 */ /* 0x040fe2000fffe007 */
[C-C-:B------:R-:W-:Y:S01]  /*01d0*/  IMAD R15, R0.reuse, 0x5, R3.reuse ;  /* 0x00000005000f7824 */ /* 0x140fe200078e0203 */
[CC--:B------:R-:W-:Y:S01]  /*01e0*/  LEA R9, R0.reuse, R3.reuse, 0x1 ;  /* 0x0000000300097211 */ /* 0x0c0fe200078e08ff */
[C-C-:B------:R-:W-:Y:S01]  /*01f0*/  IMAD R25, R0.reuse, 0x6, R3.reuse ;  /* 0x0000000600197824 */ /* 0x140fe200078e0203 */
[C---:B------:R-:W-:Y:S01]  /*0200*/  LEA R13, R0.reuse, R3, 0x2 ;  /* 0x00000003000d7211 */ /* 0x040fe200078e10ff */
[----:B------:R-:W-:Y:S01]  /*0210*/  IMAD R27, R0, 0x7, R3 ;  /* 0x00000007001b7824 */ /* 0x000fe200078e0203 */
[----:B------:R-:W-:Y:S01]  /*0220*/  MOV R12, RZ ;  /* 0x000000ff000c7202 */ /* 0x000fe20000000f00 */
[----:B------:R-:W-:Y:S01]  /*0230*/  IMAD R8, R2, R5, 0x3 ;  /* 0x0000000302087424 */ /* 0x000fe200078e0205 */
[----:B------:R-:W-:-:S02]  /*0240*/  MOV R29, R3 ;  /* 0x00000003001d7202 */ /* 0x000fc40000000f00 */
[----:B------:R-:W-:-:S07]  /*0250*/  IADD3 R10, PT, PT, -R6, RZ, RZ ;  /* 0x000000ff060a7210 */ /* 0x000fce0007ffe1ff */
.L_x_9:
[----:B------:R-:W0:Y:S01]  /*0260*/  LDC.64 R20, c[0x0][0x380] ;  /* 0x0000e000ff147b82 */ /* 0x000e220000000a00 */
[----:B------:R-:W-:-:S07]  /*0270*/  IADD3 R23, PT, PT, R8, -0x3, RZ ;  /* 0xfffffffd08177810 */ /* 0x000fce0007ffe0ff */
[----:B------:R-:W1:Y:S01]  /*0280*/  LDC.64 R16, c[0x0][0x388] ;  /* 0x0000e200ff107b82 */ /* 0x000e620000000a00 */
[----:B0-----:R-:W-:-:S06]  /*0290*/  IMAD.WIDE.U32 R22, R23, 0x4, R20 ;  /* 0x0000000417167825 */ /* 0x001fcc00078e0014 */
[----:B------:R-:W2:Y:S01]  /*02a0*/  LDG.E R23, desc[UR6][R22.64] ;  /* 0x0000000616177981 */ /* 0x000ea2000c1e1900 */
[----:B-1----:R-:W-:-:S06]  /*02b0*/  IMAD.WIDE.U32 R18, R29, 0x4, R16 ;  /* 0x000000041d127825 */ /* 0x002fcc00078e0010 */
[----:B------:R-:W2:Y:S01]  /*02c0*/  LDG.E R18, desc[UR6][R18.64] ;  /* 0x0000000612127981 */ /* 0x000ea2000c1e1900 */
[C---:B------:R-:W-:Y:S02]  /*02d0*/  IADD3 R14, PT, PT, R8.reuse, -0x2, RZ ;  /* 0xfffffffe080e7810 */ /* 0x040fe40007ffe0ff */
[----:B------:R-:W-:Y:S01]  /*02e0*/  IADD3 R24, PT, PT, R8, -0x1, RZ ;  /* 0xffffffff08187810 */ /* 0x000fe20007ffe0ff */
[----:B--2---:R-:W-:Y:S02]  /*02f0*/  FFMA R12, R23, R18, R12 ;  /* 0x00000012170c7223 */ /* 0x004fe4000000000c */
[----:B------:R-:W-:-:S04]  /*0300*/  IMAD.WIDE.U32 R18, R14, 0x4, R20 ;  /* 0x000000040e127825 */ /* 0x000fc800078e0014 */
[----:B------:R-:W-:Y:S01]  /*0310*/  IMAD.WIDE.U32 R22, R7, 0x4, R16 ;  /* 0x0000000407167825 */ /* 0x000fe200078e0010 */
[----:B------:R0:W2:Y:S04]  /*0320*/  LDG.E R14, desc[UR6][R18.64] ;  /* 0x00000006120e7981 */ /* 0x0000a8000c1e1900 */
[----:B------:R1:W2:Y:S01]  /*0330*/  LDG.E R26, desc[UR6][R22.64] ;  /* 0x00000006161a7981 */ /* 0x0002a2000c1e1900 */
[----:B0-----:R-:W-:-:S04]  /*0340*/  IMAD.WIDE.U32 R18, R24, 0x4, R20 ;  /* 0x0000000418127825 */ /* 0x001fc800078e0014 */
[----:B-1----:R-:W-:Y:S01]  /*0350*/  IMAD.WIDE.U32 R22, R9, 0x4, R16 ;  /* 0x0000000409167825 */ /* 0x002fe200078e0010 */
[----:B------:R0:W3:Y:S04]  /*0360*/  LDG.E R24, desc[UR6][R18.64] ;  /* 0x0000000612187981 */ /* 0x0000e8000c1e1900 */
[----:B------:R1:W3:Y:S01]  /*0370*/  LDG.E R28, desc[UR6][R22.64] ;  /* 0x00000006161c7981 */ /* 0x0002e2000c1e1900 */
[----:B0-----:R-:W-:-:S04]  /*0380*/  IMAD.WIDE.U32 R18, R8, 0x4, R20 ;  /* 0x0000000408127825 */ /* 0x001fc800078e0014 */
[----:B-1----:R-:W-:-:S04]  /*0390*/  IMAD.WIDE.U32 R22, R11, 0x4, R16 ;  /* 0x000000040b167825 */ /* 0x002fc800078e0010 */
[----:B--2---:R-:W-:Y:S02]  /*03a0*/  FFMA R12, R14, R26, R12 ;  /* 0x0000001a0e0c7223 */ /* 0x004fe4000000000c */
[----:B------:R-:W2:Y:S04]  /*03b0*/  LDG.E R14, desc[UR6][R18.64] ;  /* 0x00000006120e7981 */ /* 0x000ea8000c1e1900 */
[----:B------:R0:W2:Y:S01]  /*03c0*/  LDG.E R26, desc[UR6][R22.64] ;  /* 0x00000006161a7981 */ /* 0x0000a2000c1e1900 */
[----:B---3--:R-:W-:Y:S01]  /*03d0*/  FFMA R12, R24, R28, R12 ;  /* 0x0000001c180c7223 */ /* 0x008fe2000000000c */
[----:B------:R-:W-:Y:S01]  /*03e0*/  IADD3 R24, PT, PT, R8, 0x1, RZ ;  /* 0x0000000108187810 */ /* 0x000fe20007ffe0ff */
[----:B0-----:R-:W-:-:S04]  /*03f0*/  IMAD.WIDE.U32 R22, R13, 0x4, R16 ;  /* 0x000000040d167825 */ /* 0x001fc800078e0010 */
[----:B------:R-:W-:Y:S01]  /*0400*/  IMAD.WIDE.U32 R18, R24, 0x4, R20 ;  /* 0x0000000418127825 */ /* 0x000fe200078e0014 */
[----:B------:R-:W3:Y:S04]  /*0410*/  LDG.E R28, desc[UR6][R22.64] ;  /* 0x00000006161c7981 */ /* 0x000ee8000c1e1900 */
[----:B------:R0:W3:Y:S01]  /*0420*/  LDG.E R24, desc[UR6][R18.64] ;  /* 0x0000000612187981 */ /* 0x0000e2000c1e1900 */
[----:B--2---:R-:W-:Y:S01]  /*0430*/  FFMA R12, R14, R26, R12 ;  /* 0x0000001a0e0c7223 */ /* 0x004fe2000000000c */
[C---:B------:R-:W-:Y:S02]  /*0440*/  IADD3 R26, PT, PT, R8.reuse, 0x3, RZ ;  /* 0x00000003081a7810 */ /* 0x040fe40007ffe0ff */
[----:B------:R-:W-:-:S03]  /*0450*/  IADD3 R14, PT, PT, R8, 0x2, RZ ;  /* 0x00000002080e7810 */ /* 0x000fc60007ffe0ff */
[----:B0-----:R-:W-:Y:S01]  /*0460*/  IMAD.WIDE.U32 R18, R26, 0x4, R20 ;  /* 0x000000041a127825 */ /* 0x001fe200078e0014 */
[----:B------:R-:W-:-:S03]  /*0470*/  IADD3 R26, PT, PT, R8, 0x4, RZ ;  /* 0x00000004081a7810 */ /* 0x000fc60007ffe0ff */
[--C-:B------:R-:W-:Y:S02]  /*0480*/  IMAD.WIDE.U32 R22, R14, 0x4, R20.reuse ;  /* 0x000000040e167825 */ /* 0x100fe400078e0014 */
[----:B------:R0:W2:Y:S02]  /*0490*/  LDG.E R14, desc[UR6][R18.64] ;  /* 0x00000006120e7981 */ /* 0x0000a4000c1e1900 */
[----:B------:R-:W-:-:S04]  /*04a0*/  IMAD.WIDE.U32 R20, R26, 0x4, R20 ;  /* 0x000000041a147825 */ /* 0x000fc800078e0014 */
[----:B---3--:R-:W-:Y:S02]  /*04b0*/  FFMA R12, R24, R28, R12 ;  /* 0x0000001c180c7223 */ /* 0x008fe4000000000c */
[----:B------:R-:W3:Y:S01]  /*04c0*/  LDG.E R21, desc[UR6][R20.64] ;  /* 0x0000000614157981 */ /* 0x000ee2000c1e1900 */
[----:B0-----:R-:W-:-:S03]  /*04d0*/  IMAD.WIDE.U32 R18, R15, 0x4, R16 ;  /* 0x000000040f127825 */ /* 0x001fc600078e0010 */
[----:B------:R0:W4:Y:S04]  /*04e0*/  LDG.E R24, desc[UR6][R22.64] ;  /* 0x0000000616187981 */ /* 0x000128000c1e1900 */
[----:B------:R-:W4:Y:S01]  /*04f0*/  LDG.E R26, desc[UR6][R18.64] ;  /* 0x00000006121a7981 */ /* 0x000f22000c1e1900 */
[----:B0-----:R-:W-:-:S04]  /*0500*/  IMAD.WIDE.U32 R22, R25, 0x4, R16 ;  /* 0x0000000419167825 */ /* 0x001fc800078e0010 */
[----:B------:R-:W-:Y:S01]  /*0510*/  IMAD.WIDE.U32 R16, R27, 0x4, R16 ;  /* 0x000000041b107825 */ /* 0x000fe200078e0010 */
[----:B------:R-:W2:Y:S05]  /*0520*/  LDG.E R28, desc[UR6][R22.64] ;  /* 0x00000006161c7981 */ /* 0x000eaa000c1e1900 */
[----:B------:R-:W3:Y:S01]  /*0530*/  LDG.E R16, desc[UR6][R16.64] ;  /* 0x0000000610107981 */ /* 0x000ee2000c1e1900 */
[----:B------:R-:W-:-:S04]  /*0540*/  IADD3 R10, PT, PT, R10, 0x8, RZ ;  /* 0x000000080a0a7810 */ /* 0x000fc80007ffe0ff */
[----:B------:R-:W-:Y:S02]  /*0550*/  ISETP.NE.AND P1, PT, R10, RZ, PT ;  /* 0x000000ff0a00720c */ /* 0x000fe40003f25270 */
[----:B------:R-:W-:Y:S02]  /*0560*/  IADD3 R8, PT, PT, R8, 0x8, RZ ;  /* 0x0000000808087810 */ /* 0x000fe40007ffe0ff */
[C---:B------:R-:W-:Y:S02]  /*0570*/  LEA R7, R0.reuse, R7, 0x3 ;  /* 0x0000000700077211 */ /* 0x040fe400078e18ff */
[C---:B------:R-:W-:Y:S02]  /*0580*/  LEA R9, R0.reuse, R9, 0x3 ;  /* 0x0000000900097211 */ /* 0x040fe400078e18ff */
[C---:B------:R-:W-:Y:S02]  /*0590*/  LEA R11, R0.reuse, R11, 0x3 ;  /* 0x0000000b000b7211 */ /* 0x040fe400078e18ff */
[----:B------:R-:W-:-:S02]  /*05a0*/  LEA R13, R0, R13, 0x3 ;  /* 0x0000000d000d7211 */ /* 0x000fc400078e18ff */
[C---:B------:R-:W-:Y:S02]  /*05b0*/  LEA R15, R0.reuse, R15, 0x3 ;  /* 0x0000000f000f7211 */ /* 0x040fe400078e18ff */
[C---:B------:R-:W-:Y:S02]  /*05c0*/  LEA R25, R0.reuse, R25, 0x3 ;  /* 0x0000001900197211 */ /* 0x040fe400078e18ff */
[C---:B------:R-:W-:Y:S02]  /*05d0*/  LEA R27, R0.reuse, R27, 0x3 ;  /* 0x0000001b001b7211 */ /* 0x040fe400078e18ff */
[----:B------:R-:W-:Y:S01]  /*05e0*/  LEA R29, R0, R29, 0x3 ;  /* 0x0000001d001d7211 */ /* 0x000fe200078e18ff */
[----:B----4-:R-:W-:-:S04]  /*05f0*/  FFMA R12, R24, R26, R12 ;  /* 0x0000001a180c7223 */ /* 0x010fc8000000000c */
[----:B--2---:R-:W-:-:S04]  /*0600*/  FFMA R12, R14, R28, R12 ;  /* 0x0000001c0e0c7223 */ /* 0x004fc8000000000c */
[----:B---3--:R-:W-:Y:S01]  /*0610*/  FFMA R12, R21, R16, R12 ;  /* 0x00000010150c7223 */ /* 0x008fe2000000000c */
[----:B------:R-:W-:Y:S06]  /*0620*/  @P1 BRA `(.L_x_9) ;  /* 0xfffffffc000c1947 */ /* 0x000fec000383ffff */
.L_x_8:
[----:B------:R-:W-:Y:S05]  /*0630*/  @!P0 BRA `(.L_x_7) ;  /* 0x0000000400048947 */ /* 0x000fea0003800000 */
[----:B------:R-:W-:Y:S02]  /*0640*/  ISETP.GE.U32.AND P0, PT, R4, 0x4, PT ;  /* 0x000000040400780c */ /* 0x000fe40003f06070 */
[----:B------:R-:W-:-:S04]  /*0650*/  LOP3.LUT R13, R5, 0x3, RZ, 0xc0, !PT ;  /* 0x00000003050d7812 */ /* 0x000fc800078ec0ff */
[----:B------:R-:W-:-:S07]  /*0660*/  ISETP.NE.AND P1, PT, R13, RZ, PT ;  /* 0x000000ff0d00720c */ /* 0x000fce0003f25270 */
[----:B------:R-:W-:Y:S06]  /*0670*/  @!P0 BRA `(.L_x_10) ;  /* 0x00000000007c8947 */ /* 0x000fec0003800000 */
[----:B------:R-:W0:Y:S01]  /*0680*/  LDC.64 R8, c[0x0][0x388] ;  /* 0x0000e200ff087b82 */ /* 0x000e220000000a00 */
[----:B------:R-:W-:Y:S02]  /*0690*/  IMAD R15, R2, R5, R6 ;  /* 0x00000005020f7224 */ /* 0x000fe400078e0206 */
[----:B------:R-:W-:-:S03]  /*06a0*/  IMAD R17, R6, R0, R3 ;  /* 0x0000000006117224 */ /* 0x000fc600078e0203 */
[C---:B------:R-:W-:Y:S02]  /*06b0*/  IADD3 R23, PT, PT, R15.reuse, 0x1, RZ ;  /* 0x000000010f177810 */ /* 0x040fe40007ffe0ff */
[----:B------:R-:W1:Y:S01]  /*06c0*/  LDC.64 R10, c[0x0][0x380] ;  /* 0x0000e000ff0a7b82 */ /* 0x000e620000000a00 */
[C---:B------:R-:W-:Y:S02]  /*06d0*/  IADD3 R27, PT, PT, R15.reuse, 0x2, RZ ;  /* 0x000000020f1b7810 */ /* 0x040fe40007ffe0ff */
[----:B------:R-:W-:Y:S01]  /*06e0*/  IADD3 R4, PT, PT, R15, 0x3, RZ ;  /* 0x000000030f047810 */ /* 0x000fe20007ffe0ff */
[C---:B0-----:R-:W-:Y:S01]  /*06f0*/  IMAD.WIDE.U32 R20, R17.reuse, 0x4, R8 ;  /* 0x0000000411147825 */ /* 0x041fe200078e0008 */
[----:B------:R-:W-:-:S04]  /*0700*/  IADD3 R17, PT, PT, R17, R0, RZ ;  /* 0x0000000011117210 */ /* 0x000fc80007ffe0ff */
[-C--:B------:R-:W-:Y:S01]  /*0710*/  IADD3 R29, PT, PT, R17, R0.reuse, RZ ;  /* 0x00000000111d7210 */ /* 0x080fe20007ffe0ff */
[--C-:B-1----:R-:W-:Y:S01]  /*0720*/  IMAD.WIDE.U32 R24, R15, 0x4, R10.reuse ;  /* 0x000000040f187825 */ /* 0x102fe200078e000a */
[----:B------:R-:W2:Y:S03]  /*0730*/  LDG.E R20, desc[UR6][R20.64] ;  /* 0x0000000614147981 */ /* 0x000ea6000c1e1900 */
[----:B------:R-:W-:Y:S01]  /*0740*/  IMAD.WIDE.U32 R22, R23, 0x4, R10 ;  /* 0x0000000417167825 */ /* 0x000fe200078e000a */
[----:B------:R-:W2:Y:S03]  /*0750*/  LDG.E R7, desc[UR6][R24.64] ;  /* 0x0000000618077981 */ /* 0x000ea6000c1e1900 */
[----:B------:R-:W-:Y:S02]  /*0760*/  IMAD.WIDE.U32 R18, R17, 0x4, R8 ;  /* 0x0000000411127825 */ /* 0x000fe400078e0008 */
[----:B------:R-:W3:Y:S02]  /*0770*/  LDG.E R22, desc[UR6][R22.64] ;  /* 0x0000000616167981 */ /* 0x000ee4000c1e1900 */
[----:B------:R-:W-:Y:S01]  /*0780*/  IMAD.WIDE.U32 R14, R27, 0x4, R10 ;  /* 0x000000041b0e7825 */ /* 0x000fe200078e000a */
[C---:B------:R-:W-:Y:S01]  /*0790*/  IADD3 R27, PT, PT, R29.reuse, R0, RZ ;  /* 0x000000001d1b7210 */ /* 0x040fe20007ffe0ff */
[----:B------:R-:W3:Y:S02]  /*07a0*/  LDG.E R19, desc[UR6][R18.64] ;  /* 0x0000000612137981 */ /* 0x000ee4000c1e1900 */
[----:B------:R-:W-:-:S02]  /*07b0*/  IMAD.WIDE.U32 R16, R29, 0x4, R8 ;  /* 0x000000041d107825 */ /* 0x000fc400078e0008 */
[----:B------:R-:W4:Y:S02]  /*07c0*/  LDG.E R14, desc[UR6][R14.64] ;  /* 0x000000060e0e7981 */ /* 0x000f24000c1e1900 */
[----:B------:R-:W-:Y:S02]  /*07d0*/  IMAD.WIDE.U32 R10, R4, 0x4, R10 ;  /* 0x00000004040a7825 */ /* 0x000fe400078e000a */
[----:B------:R-:W4:Y:S02]  /*07e0*/  LDG.E R16, desc[UR6][R16.64] ;  /* 0x0000000610107981 */ /* 0x000f24000c1e1900 */
[----:B------:R-:W-:Y:S02]  /*07f0*/  IMAD.WIDE.U32 R8, R27, 0x4, R8 ;  /* 0x000000041b087825 */ /* 0x000fe400078e0008 */
[----:B------:R-:W5:Y:S04]  /*0800*/  LDG.E R10, desc[UR6][R10.64] ;  /* 0x000000060a0a7981 */ /* 0x000f68000c1e1900 */
[----:B------:R-:W5:Y:S01]  /*0810*/  LDG.E R8, desc[UR6][R8.64] ;  /* 0x0000000608087981 */ /* 0x000f62000c1e1900 */
[----:B------:R-:W-:Y:S01]  /*0820*/  IADD3 R6, PT, PT, R6, 0x4, RZ ;  /* 0x0000000406067810 */ /* 0x000fe20007ffe0ff */
[----:B--2---:R-:W-:-:S04]  /*0830*/  FFMA R7, R7, R20, R12 ;  /* 0x0000001407077223 */ /* 0x004fc8000000000c */
[----:B---3--:R-:W-:-:S04]  /*0840*/  FFMA R7, R22, R19, R7 ;  /* 0x0000001316077223 */ /* 0x008fc80000000007 */
[----:B----4-:R-:W-:-:S04]  /*0850*/  FFMA R7, R14, R16, R7 ;  /* 0x000000100e077223 */ /* 0x010fc80000000007 */
[----:B-----5:R-:W-:-:S07]  /*0860*/  FFMA R12, R10, R8, R7 ;  /* 0x000000080a0c7223 */ /* 0x020fce0000000007 */
.L_x_10:
[----:B------:R-:W-:Y:S05]  /*0870*/  @!P1 BRA `(.L_x_7) ;  /* 0x0000000000749947 */ /* 0x000fea0003800000 */
[----:B------:R-:W0:Y:S01]  /*0880*/  LDC.64 R8, c[0x0][0x388] ;  /* 0x0000e200ff087b82 */ /* 0x000e220000000a00 */
[----:B------:R-:W-:Y:S02]  /*0890*/  ISETP.NE.AND P0, PT, R13, 0x1, PT ;  /* 0x000000010d00780c */ /* 0x000fe40003f05270 */
[----:B------:R-:W-:-:S04]  /*08a0*/  LOP3.LUT R4, R5, 0x1, RZ, 0xc0, !PT ;  /* 0x0000000105047812 */ /* 0x000fc800078ec0ff */
[----:B------:R-:W-:Y:S01]  /*08b0*/  ISETP.NE.U32.AND P1, PT, R4, 0x1, PT ;  /* 0x000000010400780c */ /* 0x000fe20003f25070 */
[----:B------:R-:W1:Y:S06]  /*08c0*/  LDC.64 R18, c[0x0][0x380] ;  /* 0x0000e000ff127b82 */ /* 0x000e6c0000000a00 */
[----:B------:R-:W-:Y:S02]  /*08d0*/  @P0 IMAD R7, R2, R5, R6 ;  /* 0x0000000502070224 */ /* 0x000fe400078e0206 */
[----:B------:R-:W2:Y:S01]  /*08e0*/  LDC.64 R10, c[0x0][0x380] ;  /* 0x0000e000ff0a7b82 */ /* 0x000ea20000000a00 */
[C---:B------:R-:W-:Y:S01]  /*08f0*/  @P0 IMAD R17, R6.reuse, R0, R3 ;  /* 0x0000000006110224 */ /* 0x040fe200078e0203 */
[----:B------:R-:W-:-:S02]  /*0900*/  @P0 IADD3 R6, PT, PT, R6, 0x2, RZ ;  /* 0x0000000206060810 */ /* 0x000fc40007ffe0ff */
[----:B------:R-:W-:Y:S02]  /*0910*/  @P0 IADD3 R13, PT, PT, R7, 0x1, RZ ;  /* 0x00000001070d0810 */ /* 0x000fe40007ffe0ff */
[C---:B------:R-:W-:Y:S02]  /*0920*/  @P0 IADD3 R23, PT, PT, R17.reuse, R0, RZ ;  /* 0x0000000011170210 */ /* 0x040fe40007ffe0ff */
[----:B------:R-:W3:Y:S01]  /*0930*/  LDC.64 R14, c[0x0][0x388] ;  /* 0x0000e200ff0e7b82 */ /* 0x000ee20000000a00 */
[----:B0-----:R-:W-:-:S04]  /*0940*/  @P0 IMAD.WIDE.U32 R16, R17, 0x4, R8 ;  /* 0x0000000411100825 */ /* 0x001fc800078e0008 */
[----:B------:R-:W-:Y:S02]  /*0950*/  @P0 IMAD.WIDE.U32 R8, R23, 0x4, R8 ;  /* 0x0000000417080825 */ /* 0x000fe400078e0008 */
[----:B------:R-:W4:Y:S02]  /*0960*/  @P0 LDG.E R16, desc[UR6][R16.64] ;  /* 0x0000000610100981 */ /* 0x000f24000c1e1900 */
[--C-:B-1----:R-:W-:Y:S02]  /*0970*/  @P0 IMAD.WIDE.U32 R20, R7, 0x4, R18.reuse ;  /* 0x0000000407140825 */ /* 0x102fe400078e0012 */
[----:B------:R-:W5:Y:S02]  /*0980*/  @P0 LDG.E R8, desc[UR6][R8.64] ;  /* 0x0000000608080981 */ /* 0x000f64000c1e1900 */
[----:B------:R-:W-:Y:S02]  /*0990*/  @P0 IMAD.WIDE.U32 R18, R13, 0x4, R18 ;  /* 0x000000040d120825 */ /* 0x000fe400078e0012 */
[----:B------:R-:W4:Y:S02]  /*09a0*/  @P0 LDG.E R7, desc[UR6][R20.64] ;  /* 0x0000000614070981 */ /* 0x000f24000c1e1900 */
[----:B------:R-:W-:-:S02]  /*09b0*/  @!P1 IMAD R5, R2, R5, R6 ;  /* 0x0000000502059224 */ /* 0x000fc400078e0206 */
[----:B------:R-:W-:Y:S01]  /*09c0*/  @!P1 IMAD R13, R6, R0, R3 ;  /* 0x00000000060d9224 */ /* 0x000fe200078e0203 */
[----:B------:R-:W5:Y:S01]  /*09d0*/  @P0 LDG.E R18, desc[UR6][R18.64] ;  /* 0x0000000612120981 */ /* 0x000f62000c1e1900 */
[----:B--2---:R-:W-:-:S04]  /*09e0*/  @!P1 IMAD.WIDE.U32 R10, R5, 0x4, R10 ;  /* 0x00000004050a9825 */ /* 0x004fc800078e000a */
[----:B---3--:R-:W-:Y:S02]  /*09f0*/  @!P1 IMAD.WIDE.U32 R14, R13, 0x4, R14 ;  /* 0x000000040d0e9825 */ /* 0x008fe400078e000e */
[----:B------:R-:W2:Y:S04]  /*0a00*/  @!P1 LDG.E R11, desc[UR6][R10.64] ;  /* 0x000000060a0b9981 */ /* 0x000ea8000c1e1900 */
[----:B------:R-:W2:Y:S01]  /*0a10*/  @!P1 LDG.E R14, desc[UR6][R14.64] ;  /* 0x000000060e0e9981 */ /* 0x000ea2000c1e1900 */
[----:B----4-:R-:W-:-:S04]  /*0a20*/  @P0 FFMA R7, R7, R16, R12 ;  /* 0x0000001007070223 */ /* 0x010fc8000000000c */
[----:B-----5:R-:W-:-:S04]  /*0a30*/  @P0 FFMA R12, R18, R8, R7 ;  /* 0x00000008120c0223 */ /* 0x020fc80000000007 */
[----:B--2---:R-:W-:-:S07]  /*0a40*/  @!P1 FFMA R12, R11, R14, R12 ;  /* 0x0000000e0b0c9223 */ /* 0x004fce000000000c */
.L_x_7:
[----:B------:R-:W0:Y:S01]  /*0a50*/  LDC.64 R4, c[0x0][0x390] ;  /* 0x0000e400ff047b82 */ /* 0x000e220000000a00 */
[----:B------:R-:W-:-:S04]  /*0a60*/  IMAD R3, R2, R0, R3 ;  /* 0x0000000002037224 */ /* 0x000fc800078e0203 */
[----:B0-----:R-:W-:-:S05]  /*0a70*/  IMAD.WIDE.U32 R2, R3, 0x4, R4 ;  /* 0x0000000403027825 */ /* 0x001fca00078e0004 */
[----:B------:R-:W-:Y:S01]  /*0a80*/  STG.E desc[UR6][R2.64], R12 ;  /* 0x0000000c02007986 */ /* 0x000fe2000c101906 */
[----:B------:R-:W-:Y:S05]  /*0a90*/  EXIT ;  /* 0x000000000000794d */ /* 0x000fea0003800000 */
.L_x_11:
        /* <DEDUP_REMOVED lines=14> */
.L_x_14:


//--------------------- .nv.shared._Z10matmulSmemILi32EEvPKfS1_Pfiii --------------------------
	.section	.nv.shared._Z10matmulSmemILi32EEvPKfS1_Pfiii,"aw",@nobits
	.sectionflags	@""
	.align	4
.nv.shared._Z10matmulSmemILi32EEvPKfS1_Pfiii:
	.zero		9216


//--------------------- .nv.shared.reserved.0     --------------------------
	.section	.nv.shared.reserved.0,"aw",@nobits
	.weak		__nv_reservedSMEM_offset_0_alias
	.size		__nv_reservedSMEM_offset_0_alias, 0, 64
	.other		__nv_reservedSMEM_offset_0_alias,@"STO_CUDA_RESERVED_SHARED STV_DEFAULT"
__nv_reservedSMEM_offset_0_alias:
	.zero		0
	.zero		64


//--------------------- .nv.shared._Z10matmulSmemILi16EEvPKfS1_Pfiii --------------------------
	.section	.nv.shared._Z10matmulSmemILi16EEvPKfS1_Pfiii,"aw",@nobits
	.sectionflags	@""
	.align	4
.nv.shared._Z10matmulSmemILi16EEvPKfS1_Pfiii:
	.zero		3072


//--------------------- .nv.constant0._Z10matmulSmemILi32EEvPKfS1_Pfiii --------------------------
	.section	.nv.constant0._Z10matmulSmemILi32EEvPKfS1_Pfiii,"a",@progbits
	.sectionflags	@""
	.align	4
.nv.constant0._Z10matmulSmemILi32EEvPKfS1_Pfiii:
	.zero		932


//--------------------- .nv.constant0._Z10matmulSmemILi16EEvPKfS1_Pfiii --------------------------
	.section	.nv.constant0._Z10matmulSmemILi16EEvPKfS1_Pfiii,"a",@progbits
	.sectionflags	@""
	.align	4
.nv.constant0._Z10matmulSmemILi16EEvPKfS1_Pfiii:
	.zero		932


//--------------------- .nv.constant0._Z11matmulNaivePKfS0_Pfiii --------------------------
	.section	.nv.constant0._Z11matmulNaivePKfS0_Pfiii,"a",@progbits
	.sectionflags	@""
	.align	4
.nv.constant0._Z11matmulNaivePKfS0_Pfiii:
	.zero		932


//--------------------- SYMBOLS --------------------------

	.type		.nv.reservedSmem.offset0,@object
	.size		.nv.reservedSmem.offset0,0x4
	.type		.nv.reservedSmem.cap,@object
	.size		.nv.reservedSmem.cap,0x4
